//
// Generated by NVIDIA NVVM Compiler
//
// Compiler Build ID: CL-36424714
// Cuda compilation tools, release 13.0, V13.0.88
// Based on NVVM 20.0.0
//

.version 9.0
.target sm_100
.address_size 64

	// .globl	_Z14normalize_rowsiiPfS_

.visible .entry _Z14normalize_rowsiiPfS_(
	.param .u32 _Z14normalize_rowsiiPfS__param_0,
	.param .u32 _Z14normalize_rowsiiPfS__param_1,
	.param .u64 .ptr .align 1 _Z14normalize_rowsiiPfS__param_2,
	.param .u64 .ptr .align 1 _Z14normalize_rowsiiPfS__param_3
)
{
	.reg .pred 	%p<29>;
	.reg .b32 	%r<100>;
	.reg .b32 	%f<283>;
	.reg .b64 	%rd<37>;

	ld.param.u32 	%r66, [_Z14normalize_rowsiiPfS__param_0];
	ld.param.u32 	%r65, [_Z14normalize_rowsiiPfS__param_1];
	ld.param.u64 	%rd7, [_Z14normalize_rowsiiPfS__param_2];
	ld.param.u64 	%rd8, [_Z14normalize_rowsiiPfS__param_3];
	cvta.to.global.u64 	%rd1, %rd7;
	cvta.to.global.u64 	%rd2, %rd8;
	mov.u32 	%r67, %ctaid.x;
	shl.b32 	%r68, %r67, 4;
	mov.u32 	%r69, %tid.x;
	add.s32 	%r1, %r68, %r69;
	setp.ge.s32 	%p1, %r1, %r66;
	@%p1 bra 	$L__BB0_40;
	setp.lt.s32 	%p2, %r65, 1;
	mov.f32 	%f272, 0f00000000;
	@%p2 bra 	$L__BB0_14;
	mul.lo.s32 	%r2, %r65, %r1;
	cvt.rn.f32.u32 	%f1, %r65;
	and.b32  	%r3, %r65, 15;
	setp.lt.u32 	%p3, %r65, 16;
	mov.f32 	%f272, 0f00000000;
	mov.b32 	%r79, 0;
	@%p3 bra 	$L__BB0_5;
	and.b32  	%r79, %r65, 2147483632;
	neg.s32 	%r85, %r79;
	add.s64 	%rd3, %rd1, 32;
	mov.f32 	%f272, 0f00000000;
	mov.u32 	%r84, %r2;
$L__BB0_4:
	.pragma "nounroll";
	mul.wide.s32 	%rd9, %r84, 4;
	add.s64 	%rd10, %rd3, %rd9;
	ld.global.f32 	%f33, [%rd10+-32];
	div.rn.f32 	%f34, %f33, %f1;
	add.f32 	%f35, %f272, %f34;
	ld.global.f32 	%f36, [%rd10+-28];
	div.rn.f32 	%f37, %f36, %f1;
	add.f32 	%f38, %f35, %f37;
	ld.global.f32 	%f39, [%rd10+-24];
	div.rn.f32 	%f40, %f39, %f1;
	add.f32 	%f41, %f38, %f40;
	ld.global.f32 	%f42, [%rd10+-20];
	div.rn.f32 	%f43, %f42, %f1;
	add.f32 	%f44, %f41, %f43;
	ld.global.f32 	%f45, [%rd10+-16];
	div.rn.f32 	%f46, %f45, %f1;
	add.f32 	%f47, %f44, %f46;
	ld.global.f32 	%f48, [%rd10+-12];
	div.rn.f32 	%f49, %f48, %f1;
	add.f32 	%f50, %f47, %f49;
	ld.global.f32 	%f51, [%rd10+-8];
	div.rn.f32 	%f52, %f51, %f1;
	add.f32 	%f53, %f50, %f52;
	ld.global.f32 	%f54, [%rd10+-4];
	div.rn.f32 	%f55, %f54, %f1;
	add.f32 	%f56, %f53, %f55;
	ld.global.f32 	%f57, [%rd10];
	div.rn.f32 	%f58, %f57, %f1;
	add.f32 	%f59, %f56, %f58;
	ld.global.f32 	%f60, [%rd10+4];
	div.rn.f32 	%f61, %f60, %f1;
	add.f32 	%f62, %f59, %f61;
	ld.global.f32 	%f63, [%rd10+8];
	div.rn.f32 	%f64, %f63, %f1;
	add.f32 	%f65, %f62, %f64;
	ld.global.f32 	%f66, [%rd10+12];
	div.rn.f32 	%f67, %f66, %f1;
	add.f32 	%f68, %f65, %f67;
	ld.global.f32 	%f69, [%rd10+16];
	div.rn.f32 	%f70, %f69, %f1;
	add.f32 	%f71, %f68, %f70;
	ld.global.f32 	%f72, [%rd10+20];
	div.rn.f32 	%f73, %f72, %f1;
	add.f32 	%f74, %f71, %f73;
	ld.global.f32 	%f75, [%rd10+24];
	div.rn.f32 	%f76, %f75, %f1;
	add.f32 	%f77, %f74, %f76;
	ld.global.f32 	%f78, [%rd10+28];
	div.rn.f32 	%f79, %f78, %f1;
	add.f32 	%f272, %f77, %f79;
	add.s32 	%r85, %r85, 16;
	add.s32 	%r84, %r84, 16;
	setp.eq.s32 	%p4, %r85, 0;
	@%p4 bra 	$L__BB0_5;
	bra.uni 	$L__BB0_4;
$L__BB0_5:
	setp.eq.s32 	%p5, %r3, 0;
	@%p5 bra 	$L__BB0_14;
	and.b32  	%r7, %r65, 7;
	setp.lt.u32 	%p6, %r3, 8;
	@%p6 bra 	$L__BB0_8;
	add.s32 	%r71, %r79, %r2;
	mul.wide.s32 	%rd11, %r71, 4;
	add.s64 	%rd12, %rd1, %rd11;
	ld.global.f32 	%f81, [%rd12];
	div.rn.f32 	%f82, %f81, %f1;
	add.f32 	%f83, %f272, %f82;
	ld.global.f32 	%f84, [%rd12+4];
	div.rn.f32 	%f85, %f84, %f1;
	add.f32 	%f86, %f83, %f85;
	ld.global.f32 	%f87, [%rd12+8];
	div.rn.f32 	%f88, %f87, %f1;
	add.f32 	%f89, %f86, %f88;
	ld.global.f32 	%f90, [%rd12+12];
	div.rn.f32 	%f91, %f90, %f1;
	add.f32 	%f92, %f89, %f91;
	ld.global.f32 	%f93, [%rd12+16];
	div.rn.f32 	%f94, %f93, %f1;
	add.f32 	%f95, %f92, %f94;
	ld.global.f32 	%f96, [%rd12+20];
	div.rn.f32 	%f97, %f96, %f1;
	add.f32 	%f98, %f95, %f97;
	ld.global.f32 	%f99, [%rd12+24];
	div.rn.f32 	%f100, %f99, %f1;
	add.f32 	%f101, %f98, %f100;
	ld.global.f32 	%f102, [%rd12+28];
	div.rn.f32 	%f103, %f102, %f1;
	add.f32 	%f272, %f101, %f103;
	add.s32 	%r79, %r79, 8;
$L__BB0_8:
	setp.eq.s32 	%p7, %r7, 0;
	@%p7 bra 	$L__BB0_14;
	and.b32  	%r10, %r65, 3;
	setp.lt.u32 	%p8, %r7, 4;
	@%p8 bra 	$L__BB0_11;
	add.s32 	%r72, %r79, %r2;
	mul.wide.s32 	%rd13, %r72, 4;
	add.s64 	%rd14, %rd1, %rd13;
	ld.global.f32 	%f105, [%rd14];
	div.rn.f32 	%f106, %f105, %f1;
	add.f32 	%f107, %f272, %f106;
	ld.global.f32 	%f108, [%rd14+4];
	div.rn.f32 	%f109, %f108, %f1;
	add.f32 	%f110, %f107, %f109;
	ld.global.f32 	%f111, [%rd14+8];
	div.rn.f32 	%f112, %f111, %f1;
	add.f32 	%f113, %f110, %f112;
	ld.global.f32 	%f114, [%rd14+12];
	div.rn.f32 	%f115, %f114, %f1;
	add.f32 	%f272, %f113, %f115;
	add.s32 	%r79, %r79, 4;
$L__BB0_11:
	setp.eq.s32 	%p9, %r10, 0;
	@%p9 bra 	$L__BB0_14;
	add.s32 	%r83, %r79, %r2;
	neg.s32 	%r82, %r10;
$L__BB0_13:
	.pragma "nounroll";
	mul.wide.s32 	%rd15, %r83, 4;
	add.s64 	%rd16, %rd1, %rd15;
	ld.global.f32 	%f116, [%rd16];
	div.rn.f32 	%f117, %f116, %f1;
	add.f32 	%f272, %f272, %f117;
	add.s32 	%r83, %r83, 1;
	add.s32 	%r82, %r82, 1;
	setp.ne.s32 	%p10, %r82, 0;
	@%p10 bra 	$L__BB0_13;
$L__BB0_14:
	setp.lt.s32 	%p11, %r65, 1;
	mov.f32 	%f282, 0f00000000;
	@%p11 bra 	$L__BB0_27;
	mul.lo.s32 	%r19, %r65, %r1;
	and.b32  	%r20, %r65, 15;
	setp.lt.u32 	%p12, %r65, 16;
	mov.f32 	%f282, 0f00000000;
	mov.b32 	%r88, 0;
	@%p12 bra 	$L__BB0_18;
	and.b32  	%r88, %r65, 2147483632;
	neg.s32 	%r87, %r88;
	add.s64 	%rd4, %rd1, 32;
	add.s64 	%rd5, %rd2, 32;
	mov.f32 	%f282, 0f00000000;
	mov.u32 	%r86, %r19;
$L__BB0_17:
	.pragma "nounroll";
	mul.wide.s32 	%rd17, %r86, 4;
	add.s64 	%rd18, %rd4, %rd17;
	add.s64 	%rd19, %rd5, %rd17;
	ld.global.f32 	%f122, [%rd18+-32];
	sub.f32 	%f123, %f122, %f272;
	st.global.f32 	[%rd19+-32], %f123;
	fma.rn.f32 	%f124, %f123, %f123, %f282;
	ld.global.f32 	%f125, [%rd18+-28];
	sub.f32 	%f126, %f125, %f272;
	st.global.f32 	[%rd19+-28], %f126;
	fma.rn.f32 	%f127, %f126, %f126, %f124;
	ld.global.f32 	%f128, [%rd18+-24];
	sub.f32 	%f129, %f128, %f272;
	st.global.f32 	[%rd19+-24], %f129;
	fma.rn.f32 	%f130, %f129, %f129, %f127;
	ld.global.f32 	%f131, [%rd18+-20];
	sub.f32 	%f132, %f131, %f272;
	st.global.f32 	[%rd19+-20], %f132;
	fma.rn.f32 	%f133, %f132, %f132, %f130;
	ld.global.f32 	%f134, [%rd18+-16];
	sub.f32 	%f135, %f134, %f272;
	st.global.f32 	[%rd19+-16], %f135;
	fma.rn.f32 	%f136, %f135, %f135, %f133;
	ld.global.f32 	%f137, [%rd18+-12];
	sub.f32 	%f138, %f137, %f272;
	st.global.f32 	[%rd19+-12], %f138;
	fma.rn.f32 	%f139, %f138, %f138, %f136;
	ld.global.f32 	%f140, [%rd18+-8];
	sub.f32 	%f141, %f140, %f272;
	st.global.f32 	[%rd19+-8], %f141;
	fma.rn.f32 	%f142, %f141, %f141, %f139;
	ld.global.f32 	%f143, [%rd18+-4];
	sub.f32 	%f144, %f143, %f272;
	st.global.f32 	[%rd19+-4], %f144;
	fma.rn.f32 	%f145, %f144, %f144, %f142;
	ld.global.f32 	%f146, [%rd18];
	sub.f32 	%f147, %f146, %f272;
	st.global.f32 	[%rd19], %f147;
	fma.rn.f32 	%f148, %f147, %f147, %f145;
	ld.global.f32 	%f149, [%rd18+4];
	sub.f32 	%f150, %f149, %f272;
	st.global.f32 	[%rd19+4], %f150;
	fma.rn.f32 	%f151, %f150, %f150, %f148;
	ld.global.f32 	%f152, [%rd18+8];
	sub.f32 	%f153, %f152, %f272;
	st.global.f32 	[%rd19+8], %f153;
	fma.rn.f32 	%f154, %f153, %f153, %f151;
	ld.global.f32 	%f155, [%rd18+12];
	sub.f32 	%f156, %f155, %f272;
	st.global.f32 	[%rd19+12], %f156;
	fma.rn.f32 	%f157, %f156, %f156, %f154;
	ld.global.f32 	%f158, [%rd18+16];
	sub.f32 	%f159, %f158, %f272;
	st.global.f32 	[%rd19+16], %f159;
	fma.rn.f32 	%f160, %f159, %f159, %f157;
	ld.global.f32 	%f161, [%rd18+20];
	sub.f32 	%f162, %f161, %f272;
	st.global.f32 	[%rd19+20], %f162;
	fma.rn.f32 	%f163, %f162, %f162, %f160;
	ld.global.f32 	%f164, [%rd18+24];
	sub.f32 	%f165, %f164, %f272;
	st.global.f32 	[%rd19+24], %f165;
	fma.rn.f32 	%f166, %f165, %f165, %f163;
	ld.global.f32 	%f167, [%rd18+28];
	sub.f32 	%f168, %f167, %f272;
	st.global.f32 	[%rd19+28], %f168;
	fma.rn.f32 	%f282, %f168, %f168, %f166;
	add.s32 	%r87, %r87, 16;
	add.s32 	%r86, %r86, 16;
	setp.ne.s32 	%p13, %r87, 0;
	@%p13 bra 	$L__BB0_17;
$L__BB0_18:
	setp.eq.s32 	%p14, %r20, 0;
	@%p14 bra 	$L__BB0_27;
	and.b32  	%r32, %r65, 7;
	setp.lt.u32 	%p15, %r20, 8;
	@%p15 bra 	$L__BB0_21;
	add.s32 	%r74, %r88, %r19;
	mul.wide.s32 	%rd20, %r74, 4;
	add.s64 	%rd21, %rd1, %rd20;
	ld.global.f32 	%f170, [%rd21];
	sub.f32 	%f171, %f170, %f272;
	add.s64 	%rd22, %rd2, %rd20;
	st.global.f32 	[%rd22], %f171;
	fma.rn.f32 	%f172, %f171, %f171, %f282;
	ld.global.f32 	%f173, [%rd21+4];
	sub.f32 	%f174, %f173, %f272;
	st.global.f32 	[%rd22+4], %f174;
	fma.rn.f32 	%f175, %f174, %f174, %f172;
	ld.global.f32 	%f176, [%rd21+8];
	sub.f32 	%f177, %f176, %f272;
	st.global.f32 	[%rd22+8], %f177;
	fma.rn.f32 	%f178, %f177, %f177, %f175;
	ld.global.f32 	%f179, [%rd21+12];
	sub.f32 	%f180, %f179, %f272;
	st.global.f32 	[%rd22+12], %f180;
	fma.rn.f32 	%f181, %f180, %f180, %f178;
	ld.global.f32 	%f182, [%rd21+16];
	sub.f32 	%f183, %f182, %f272;
	st.global.f32 	[%rd22+16], %f183;
	fma.rn.f32 	%f184, %f183, %f183, %f181;
	ld.global.f32 	%f185, [%rd21+20];
	sub.f32 	%f186, %f185, %f272;
	st.global.f32 	[%rd22+20], %f186;
	fma.rn.f32 	%f187, %f186, %f186, %f184;
	ld.global.f32 	%f188, [%rd21+24];
	sub.f32 	%f189, %f188, %f272;
	st.global.f32 	[%rd22+24], %f189;
	fma.rn.f32 	%f190, %f189, %f189, %f187;
	ld.global.f32 	%f191, [%rd21+28];
	sub.f32 	%f192, %f191, %f272;
	st.global.f32 	[%rd22+28], %f192;
	fma.rn.f32 	%f282, %f192, %f192, %f190;
	add.s32 	%r88, %r88, 8;
$L__BB0_21:
	setp.eq.s32 	%p16, %r32, 0;
	@%p16 bra 	$L__BB0_27;
	and.b32  	%r35, %r65, 3;
	setp.lt.u32 	%p17, %r32, 4;
	@%p17 bra 	$L__BB0_24;
	add.s32 	%r75, %r88, %r19;
	mul.wide.s32 	%rd23, %r75, 4;
	add.s64 	%rd24, %rd1, %rd23;
	ld.global.f32 	%f194, [%rd24];
	sub.f32 	%f195, %f194, %f272;
	add.s64 	%rd25, %rd2, %rd23;
	st.global.f32 	[%rd25], %f195;
	fma.rn.f32 	%f196, %f195, %f195, %f282;
	ld.global.f32 	%f197, [%rd24+4];
	sub.f32 	%f198, %f197, %f272;
	st.global.f32 	[%rd25+4], %f198;
	fma.rn.f32 	%f199, %f198, %f198, %f196;
	ld.global.f32 	%f200, [%rd24+8];
	sub.f32 	%f201, %f200, %f272;
	st.global.f32 	[%rd25+8], %f201;
	fma.rn.f32 	%f202, %f201, %f201, %f199;
	ld.global.f32 	%f203, [%rd24+12];
	sub.f32 	%f204, %f203, %f272;
	st.global.f32 	[%rd25+12], %f204;
	fma.rn.f32 	%f282, %f204, %f204, %f202;
	add.s32 	%r88, %r88, 4;
$L__BB0_24:
	setp.eq.s32 	%p18, %r35, 0;
	@%p18 bra 	$L__BB0_27;
	add.s32 	%r92, %r88, %r19;
	neg.s32 	%r91, %r35;
$L__BB0_26:
	.pragma "nounroll";
	mul.wide.s32 	%rd26, %r92, 4;
	add.s64 	%rd27, %rd2, %rd26;
	add.s64 	%rd28, %rd1, %rd26;
	ld.global.f32 	%f205, [%rd28];
	sub.f32 	%f206, %f205, %f272;
	st.global.f32 	[%rd27], %f206;
	fma.rn.f32 	%f282, %f206, %f206, %f282;
	add.s32 	%r92, %r92, 1;
	add.s32 	%r91, %r91, 1;
	setp.ne.s32 	%p19, %r91, 0;
	@%p19 bra 	$L__BB0_26;
$L__BB0_27:
	setp.lt.s32 	%p20, %r65, 1;
	sqrt.rn.f32 	%f28, %f282;
	@%p20 bra 	$L__BB0_40;
	mul.lo.s32 	%r44, %r65, %r1;
	and.b32  	%r45, %r65, 15;
	setp.lt.u32 	%p21, %r65, 16;
	mov.b32 	%r96, 0;
	@%p21 bra 	$L__BB0_31;
	and.b32  	%r96, %r65, 2147483632;
	neg.s32 	%r94, %r96;
	add.s64 	%rd6, %rd2, 32;
	mov.u32 	%r93, %r44;
$L__BB0_30:
	.pragma "nounroll";
	mul.wide.s32 	%rd29, %r93, 4;
	add.s64 	%rd30, %rd6, %rd29;
	ld.global.f32 	%f207, [%rd30+-32];
	div.rn.f32 	%f208, %f207, %f28;
	st.global.f32 	[%rd30+-32], %f208;
	ld.global.f32 	%f209, [%rd30+-28];
	div.rn.f32 	%f210, %f209, %f28;
	st.global.f32 	[%rd30+-28], %f210;
	ld.global.f32 	%f211, [%rd30+-24];
	div.rn.f32 	%f212, %f211, %f28;
	st.global.f32 	[%rd30+-24], %f212;
	ld.global.f32 	%f213, [%rd30+-20];
	div.rn.f32 	%f214, %f213, %f28;
	st.global.f32 	[%rd30+-20], %f214;
	ld.global.f32 	%f215, [%rd30+-16];
	div.rn.f32 	%f216, %f215, %f28;
	st.global.f32 	[%rd30+-16], %f216;
	ld.global.f32 	%f217, [%rd30+-12];
	div.rn.f32 	%f218, %f217, %f28;
	st.global.f32 	[%rd30+-12], %f218;
	ld.global.f32 	%f219, [%rd30+-8];
	div.rn.f32 	%f220, %f219, %f28;
	st.global.f32 	[%rd30+-8], %f220;
	ld.global.f32 	%f221, [%rd30+-4];
	div.rn.f32 	%f222, %f221, %f28;
	st.global.f32 	[%rd30+-4], %f222;
	ld.global.f32 	%f223, [%rd30];
	div.rn.f32 	%f224, %f223, %f28;
	st.global.f32 	[%rd30], %f224;
	ld.global.f32 	%f225, [%rd30+4];
	div.rn.f32 	%f226, %f225, %f28;
	st.global.f32 	[%rd30+4], %f226;
	ld.global.f32 	%f227, [%rd30+8];
	div.rn.f32 	%f228, %f227, %f28;
	st.global.f32 	[%rd30+8], %f228;
	ld.global.f32 	%f229, [%rd30+12];
	div.rn.f32 	%f230, %f229, %f28;
	st.global.f32 	[%rd30+12], %f230;
	ld.global.f32 	%f231, [%rd30+16];
	div.rn.f32 	%f232, %f231, %f28;
	st.global.f32 	[%rd30+16], %f232;
	ld.global.f32 	%f233, [%rd30+20];
	div.rn.f32 	%f234, %f233, %f28;
	st.global.f32 	[%rd30+20], %f234;
	ld.global.f32 	%f235, [%rd30+24];
	div.rn.f32 	%f236, %f235, %f28;
	st.global.f32 	[%rd30+24], %f236;
	ld.global.f32 	%f237, [%rd30+28];
	div.rn.f32 	%f238, %f237, %f28;
	st.global.f32 	[%rd30+28], %f238;
	add.s32 	%r94, %r94, 16;
	add.s32 	%r93, %r93, 16;
	setp.ne.s32 	%p22, %r94, 0;
	@%p22 bra 	$L__BB0_30;
$L__BB0_31:
	setp.eq.s32 	%p23, %r45, 0;
	@%p23 bra 	$L__BB0_40;
	and.b32  	%r53, %r65, 7;
	setp.lt.u32 	%p24, %r45, 8;
	@%p24 bra 	$L__BB0_34;
	add.s32 	%r77, %r96, %r44;
	mul.wide.s32 	%rd31, %r77, 4;
	add.s64 	%rd32, %rd2, %rd31;
	ld.global.f32 	%f239, [%rd32];
	div.rn.f32 	%f240, %f239, %f28;
	st.global.f32 	[%rd32], %f240;
	ld.global.f32 	%f241, [%rd32+4];
	div.rn.f32 	%f242, %f241, %f28;
	st.global.f32 	[%rd32+4], %f242;
	ld.global.f32 	%f243, [%rd32+8];
	div.rn.f32 	%f244, %f243, %f28;
	st.global.f32 	[%rd32+8], %f244;
	ld.global.f32 	%f245, [%rd32+12];
	div.rn.f32 	%f246, %f245, %f28;
	st.global.f32 	[%rd32+12], %f246;
	ld.global.f32 	%f247, [%rd32+16];
	div.rn.f32 	%f248, %f247, %f28;
	st.global.f32 	[%rd32+16], %f248;
	ld.global.f32 	%f249, [%rd32+20];
	div.rn.f32 	%f250, %f249, %f28;
	st.global.f32 	[%rd32+20], %f250;
	ld.global.f32 	%f251, [%rd32+24];
	div.rn.f32 	%f252, %f251, %f28;
	st.global.f32 	[%rd32+24], %f252;
	ld.global.f32 	%f253, [%rd32+28];
	div.rn.f32 	%f254, %f253, %f28;
	st.global.f32 	[%rd32+28], %f254;
	add.s32 	%r96, %r96, 8;
$L__BB0_34:
	setp.eq.s32 	%p25, %r53, 0;
	@%p25 bra 	$L__BB0_40;
	and.b32  	%r56, %r65, 3;
	setp.lt.u32 	%p26, %r53, 4;
	@%p26 bra 	$L__BB0_37;
	add.s32 	%r78, %r96, %r44;
	mul.wide.s32 	%rd33, %r78, 4;
	add.s64 	%rd34, %rd2, %rd33;
	ld.global.f32 	%f255, [%rd34];
	div.rn.f32 	%f256, %f255, %f28;
	st.global.f32 	[%rd34], %f256;
	ld.global.f32 	%f257, [%rd34+4];
	div.rn.f32 	%f258, %f257, %f28;
	st.global.f32 	[%rd34+4], %f258;
	ld.global.f32 	%f259, [%rd34+8];
	div.rn.f32 	%f260, %f259, %f28;
	st.global.f32 	[%rd34+8], %f260;
	ld.global.f32 	%f261, [%rd34+12];
	div.rn.f32 	%f262, %f261, %f28;
	st.global.f32 	[%rd34+12], %f262;
	add.s32 	%r96, %r96, 4;
$L__BB0_37:
	setp.eq.s32 	%p27, %r56, 0;
	@%p27 bra 	$L__BB0_40;
	add.s32 	%r99, %r96, %r44;
	neg.s32 	%r98, %r56;
$L__BB0_39:
	.pragma "nounroll";
	mul.wide.s32 	%rd35, %r99, 4;
	add.s64 	%rd36, %rd2, %rd35;
	ld.global.f32 	%f263, [%rd36];
	div.rn.f32 	%f264, %f263, %f28;
	st.global.f32 	[%rd36], %f264;
	add.s32 	%r99, %r99, 1;
	add.s32 	%r98, %r98, 1;
	setp.ne.s32 	%p28, %r98, 0;
	@%p28 bra 	$L__BB0_39;
$L__BB0_40:
	ret;

}
	// .globl	_Z16calculate_resultiiPfS_
.visible .entry _Z16calculate_resultiiPfS_(
	.param .u32 _Z16calculate_resultiiPfS__param_0,
	.param .u32 _Z16calculate_resultiiPfS__param_1,
	.param .u64 .ptr .align 1 _Z16calculate_resultiiPfS__param_2,
	.param .u64 .ptr .align 1 _Z16calculate_resultiiPfS__param_3
)
{
	.reg .pred 	%p<24>;
	.reg .b32 	%r<88>;
	.reg .b32 	%f<115>;
	.reg .b64 	%rd<50>;

	ld.param.u32 	%r44, [_Z16calculate_resultiiPfS__param_0];
	ld.param.u32 	%r45, [_Z16calculate_resultiiPfS__param_1];
	ld.param.u64 	%rd9, [_Z16calculate_resultiiPfS__param_2];
	ld.param.u64 	%rd10, [_Z16calculate_resultiiPfS__param_3];
	cvta.to.global.u64 	%rd1, %rd10;
	cvta.to.global.u64 	%rd2, %rd9;
	mov.u32 	%r46, %ctaid.x;
	shl.b32 	%r75, %r46, 4;
	mov.u32 	%r48, %tid.x;
	shl.b32 	%r2, %r48, 4;
	add.s32 	%r49, %r75, 16;
	min.s32 	%r3, %r49, %r45;
	add.s32 	%r50, %r2, 16;
	min.s32 	%r51, %r50, %r45;
	max.s32 	%r52, %r2, %r75;
	setp.ge.s32 	%p1, %r52, %r45;
	setp.lt.s32 	%p2, %r51, %r75;
	or.pred  	%p3, %p1, %p2;
	@%p3 bra 	$L__BB1_32;
	setp.lt.s32 	%p4, %r44, 1;
	@%p4 bra 	$L__BB1_19;
	and.b32  	%r5, %r44, 15;
	and.b32  	%r6, %r44, 7;
	and.b32  	%r7, %r44, 2147483632;
	and.b32  	%r8, %r44, 3;
	neg.s32 	%r9, %r7;
	add.s64 	%rd3, %rd1, 32;
$L__BB1_3:
	mul.lo.s32 	%r11, %r75, %r44;
	mul.lo.s32 	%r12, %r75, %r45;
	mov.u32 	%r76, %r2;
$L__BB1_4:
	setp.lt.u32 	%p13, %r44, 16;
	mul.lo.s32 	%r14, %r76, %r44;
	mov.f32 	%f114, 0f00000000;
	mov.b32 	%r80, 0;
	@%p13 bra 	$L__BB1_7;
	mul.wide.u32 	%rd19, %r14, 4;
	add.s64 	%rd49, %rd3, %rd19;
	mov.f32 	%f114, 0f00000000;
	mov.u32 	%r77, %r11;
	mov.u32 	%r78, %r9;
$L__BB1_6:
	.pragma "nounroll";
	mul.wide.s32 	%rd20, %r77, 4;
	add.s64 	%rd21, %rd3, %rd20;
	ld.global.f32 	%f18, [%rd49+-32];
	ld.global.f32 	%f19, [%rd21+-32];
	fma.rn.f32 	%f20, %f18, %f19, %f114;
	ld.global.f32 	%f21, [%rd49+-28];
	ld.global.f32 	%f22, [%rd21+-28];
	fma.rn.f32 	%f23, %f21, %f22, %f20;
	ld.global.f32 	%f24, [%rd49+-24];
	ld.global.f32 	%f25, [%rd21+-24];
	fma.rn.f32 	%f26, %f24, %f25, %f23;
	ld.global.f32 	%f27, [%rd49+-20];
	ld.global.f32 	%f28, [%rd21+-20];
	fma.rn.f32 	%f29, %f27, %f28, %f26;
	ld.global.f32 	%f30, [%rd49+-16];
	ld.global.f32 	%f31, [%rd21+-16];
	fma.rn.f32 	%f32, %f30, %f31, %f29;
	ld.global.f32 	%f33, [%rd49+-12];
	ld.global.f32 	%f34, [%rd21+-12];
	fma.rn.f32 	%f35, %f33, %f34, %f32;
	ld.global.f32 	%f36, [%rd49+-8];
	ld.global.f32 	%f37, [%rd21+-8];
	fma.rn.f32 	%f38, %f36, %f37, %f35;
	ld.global.f32 	%f39, [%rd49+-4];
	ld.global.f32 	%f40, [%rd21+-4];
	fma.rn.f32 	%f41, %f39, %f40, %f38;
	ld.global.f32 	%f42, [%rd49];
	ld.global.f32 	%f43, [%rd21];
	fma.rn.f32 	%f44, %f42, %f43, %f41;
	ld.global.f32 	%f45, [%rd49+4];
	ld.global.f32 	%f46, [%rd21+4];
	fma.rn.f32 	%f47, %f45, %f46, %f44;
	ld.global.f32 	%f48, [%rd49+8];
	ld.global.f32 	%f49, [%rd21+8];
	fma.rn.f32 	%f50, %f48, %f49, %f47;
	ld.global.f32 	%f51, [%rd49+12];
	ld.global.f32 	%f52, [%rd21+12];
	fma.rn.f32 	%f53, %f51, %f52, %f50;
	ld.global.f32 	%f54, [%rd49+16];
	ld.global.f32 	%f55, [%rd21+16];
	fma.rn.f32 	%f56, %f54, %f55, %f53;
	ld.global.f32 	%f57, [%rd49+20];
	ld.global.f32 	%f58, [%rd21+20];
	fma.rn.f32 	%f59, %f57, %f58, %f56;
	ld.global.f32 	%f60, [%rd49+24];
	ld.global.f32 	%f61, [%rd21+24];
	fma.rn.f32 	%f62, %f60, %f61, %f59;
	ld.global.f32 	%f63, [%rd49+28];
	ld.global.f32 	%f64, [%rd21+28];
	fma.rn.f32 	%f114, %f63, %f64, %f62;
	add.s32 	%r78, %r78, 16;
	add.s64 	%rd49, %rd49, 64;
	add.s32 	%r77, %r77, 16;
	setp.ne.s32 	%p14, %r78, 0;
	mov.u32 	%r80, %r7;
	@%p14 bra 	$L__BB1_6;
$L__BB1_7:
	setp.eq.s32 	%p15, %r5, 0;
	@%p15 bra 	$L__BB1_17;
	add.s32 	%r66, %r5, -1;
	setp.lt.u32 	%p16, %r66, 7;
	@%p16 bra 	$L__BB1_10;
	add.s32 	%r67, %r80, %r14;
	mul.wide.u32 	%rd22, %r67, 4;
	add.s64 	%rd23, %rd1, %rd22;
	ld.global.f32 	%f66, [%rd23];
	add.s32 	%r68, %r80, %r11;
	mul.wide.s32 	%rd24, %r68, 4;
	add.s64 	%rd25, %rd1, %rd24;
	ld.global.f32 	%f67, [%rd25];
	fma.rn.f32 	%f68, %f66, %f67, %f114;
	cvt.u64.u32 	%rd26, %r14;
	cvt.u64.u32 	%rd27, %r80;
	add.s64 	%rd28, %rd27, %rd26;
	shl.b64 	%rd29, %rd28, 2;
	add.s64 	%rd30, %rd1, %rd29;
	ld.global.f32 	%f69, [%rd30+4];
	ld.global.f32 	%f70, [%rd25+4];
	fma.rn.f32 	%f71, %f69, %f70, %f68;
	ld.global.f32 	%f72, [%rd30+8];
	ld.global.f32 	%f73, [%rd25+8];
	fma.rn.f32 	%f74, %f72, %f73, %f71;
	ld.global.f32 	%f75, [%rd30+12];
	ld.global.f32 	%f76, [%rd25+12];
	fma.rn.f32 	%f77, %f75, %f76, %f74;
	ld.global.f32 	%f78, [%rd30+16];
	ld.global.f32 	%f79, [%rd25+16];
	fma.rn.f32 	%f80, %f78, %f79, %f77;
	ld.global.f32 	%f81, [%rd30+20];
	ld.global.f32 	%f82, [%rd25+20];
	fma.rn.f32 	%f83, %f81, %f82, %f80;
	ld.global.f32 	%f84, [%rd30+24];
	ld.global.f32 	%f85, [%rd25+24];
	fma.rn.f32 	%f86, %f84, %f85, %f83;
	ld.global.f32 	%f87, [%rd30+28];
	ld.global.f32 	%f88, [%rd25+28];
	fma.rn.f32 	%f114, %f87, %f88, %f86;
	add.s32 	%r80, %r80, 8;
$L__BB1_10:
	setp.eq.s32 	%p17, %r6, 0;
	@%p17 bra 	$L__BB1_17;
	add.s32 	%r69, %r6, -1;
	setp.lt.u32 	%p18, %r69, 3;
	@%p18 bra 	$L__BB1_13;
	add.s32 	%r70, %r80, %r14;
	mul.wide.u32 	%rd31, %r70, 4;
	add.s64 	%rd32, %rd1, %rd31;
	ld.global.f32 	%f90, [%rd32];
	add.s32 	%r71, %r80, %r11;
	mul.wide.s32 	%rd33, %r71, 4;
	add.s64 	%rd34, %rd1, %rd33;
	ld.global.f32 	%f91, [%rd34];
	fma.rn.f32 	%f92, %f90, %f91, %f114;
	cvt.u64.u32 	%rd35, %r14;
	cvt.u64.u32 	%rd36, %r80;
	add.s64 	%rd37, %rd36, %rd35;
	shl.b64 	%rd38, %rd37, 2;
	add.s64 	%rd39, %rd1, %rd38;
	ld.global.f32 	%f93, [%rd39+4];
	ld.global.f32 	%f94, [%rd34+4];
	fma.rn.f32 	%f95, %f93, %f94, %f92;
	ld.global.f32 	%f96, [%rd39+8];
	ld.global.f32 	%f97, [%rd34+8];
	fma.rn.f32 	%f98, %f96, %f97, %f95;
	ld.global.f32 	%f99, [%rd39+12];
	ld.global.f32 	%f100, [%rd34+12];
	fma.rn.f32 	%f114, %f99, %f100, %f98;
	add.s32 	%r80, %r80, 4;
$L__BB1_13:
	setp.eq.s32 	%p19, %r8, 0;
	@%p19 bra 	$L__BB1_17;
	setp.eq.s32 	%p20, %r8, 1;
	add.s32 	%r72, %r80, %r14;
	mul.wide.u32 	%rd40, %r72, 4;
	add.s64 	%rd41, %rd1, %rd40;
	ld.global.f32 	%f101, [%rd41];
	add.s32 	%r73, %r80, %r11;
	mul.wide.s32 	%rd42, %r73, 4;
	add.s64 	%rd7, %rd1, %rd42;
	ld.global.f32 	%f102, [%rd7];
	fma.rn.f32 	%f114, %f101, %f102, %f114;
	@%p20 bra 	$L__BB1_17;
	setp.eq.s32 	%p21, %r8, 2;
	cvt.u64.u32 	%rd43, %r14;
	cvt.u64.u32 	%rd44, %r80;
	add.s64 	%rd45, %rd44, %rd43;
	shl.b64 	%rd46, %rd45, 2;
	add.s64 	%rd8, %rd1, %rd46;
	ld.global.f32 	%f103, [%rd8+4];
	ld.global.f32 	%f104, [%rd7+4];
	fma.rn.f32 	%f114, %f103, %f104, %f114;
	@%p21 bra 	$L__BB1_17;
	ld.global.f32 	%f105, [%rd8+8];
	ld.global.f32 	%f106, [%rd7+8];
	fma.rn.f32 	%f114, %f105, %f106, %f114;
$L__BB1_17:
	add.s32 	%r74, %r76, %r12;
	mul.wide.s32 	%rd47, %r74, 4;
	add.s64 	%rd48, %rd2, %rd47;
	st.global.f32 	[%rd48], %f114;
	add.s32 	%r76, %r76, 1;
	setp.lt.s32 	%p22, %r76, %r51;
	@%p22 bra 	$L__BB1_4;
	add.s32 	%r75, %r75, 1;
	setp.lt.s32 	%p23, %r75, %r3;
	@%p23 bra 	$L__BB1_3;
	bra.uni 	$L__BB1_32;
$L__BB1_19:
	add.s32 	%r53, %r2, 1;
	max.s32 	%r54, %r51, %r53;
	and.b32  	%r26, %r54, 7;
	add.s32 	%r27, %r26, -1;
	and.b32  	%r28, %r54, 3;
	sub.s32 	%r29, %r2, %r54;
	add.s32 	%r55, %r2, %r26;
	sub.s32 	%r30, %r54, %r55;
	and.b32  	%r31, %r54, 1;
$L__BB1_20:
	setp.gt.u32 	%p5, %r29, -8;
	mul.lo.s32 	%r33, %r75, %r45;
	mov.u32 	%r85, %r2;
	@%p5 bra 	$L__BB1_23;
	mov.b32 	%r84, 0;
	mov.u32 	%r85, %r2;
$L__BB1_22:
	.pragma "nounroll";
	add.s32 	%r57, %r85, %r33;
	mul.wide.s32 	%rd11, %r57, 4;
	add.s64 	%rd12, %rd2, %rd11;
	mov.b32 	%r58, 0;
	st.global.u32 	[%rd12], %r58;
	st.global.u32 	[%rd12+4], %r58;
	st.global.u32 	[%rd12+8], %r58;
	st.global.u32 	[%rd12+12], %r58;
	st.global.u32 	[%rd12+16], %r58;
	st.global.u32 	[%rd12+20], %r58;
	st.global.u32 	[%rd12+24], %r58;
	st.global.u32 	[%rd12+28], %r58;
	add.s32 	%r85, %r85, 8;
	add.s32 	%r84, %r84, 8;
	setp.ne.s32 	%p6, %r84, %r30;
	@%p6 bra 	$L__BB1_22;
$L__BB1_23:
	setp.eq.s32 	%p7, %r26, 0;
	@%p7 bra 	$L__BB1_31;
	setp.lt.u32 	%p8, %r27, 3;
	@%p8 bra 	$L__BB1_26;
	add.s32 	%r59, %r85, %r33;
	mul.wide.s32 	%rd13, %r59, 4;
	add.s64 	%rd14, %rd2, %rd13;
	mov.b32 	%r60, 0;
	st.global.u32 	[%rd14], %r60;
	st.global.u32 	[%rd14+4], %r60;
	st.global.u32 	[%rd14+8], %r60;
	st.global.u32 	[%rd14+12], %r60;
	add.s32 	%r85, %r85, 4;
$L__BB1_26:
	setp.eq.s32 	%p9, %r28, 0;
	@%p9 bra 	$L__BB1_31;
	setp.eq.s32 	%p10, %r28, 1;
	@%p10 bra 	$L__BB1_29;
	add.s32 	%r61, %r85, %r33;
	mul.wide.s32 	%rd15, %r61, 4;
	add.s64 	%rd16, %rd2, %rd15;
	mov.b32 	%r62, 0;
	st.global.u32 	[%rd16], %r62;
	st.global.u32 	[%rd16+4], %r62;
	add.s32 	%r85, %r85, 2;
$L__BB1_29:
	setp.eq.s32 	%p11, %r31, 0;
	@%p11 bra 	$L__BB1_31;
	add.s32 	%r63, %r85, %r33;
	mul.wide.s32 	%rd17, %r63, 4;
	add.s64 	%rd18, %rd2, %rd17;
	mov.b32 	%r64, 0;
	st.global.u32 	[%rd18], %r64;
$L__BB1_31:
	add.s32 	%r75, %r75, 1;
	setp.lt.s32 	%p12, %r75, %r3;
	@%p12 bra 	$L__BB1_20;
$L__BB1_32:
	ret;

}


// ===== COMPILED SASS (sm_100) =====

	.target	sm_100

	.elftype	@"ET_EXEC"


//--------------------- .note.nv.tkinfo           --------------------------
	.section	.note.nv.tkinfo,"",@"SHT_NOTE"
	.sectionflags	@"SHF_NOTE_NV_TKINFO"
	.tkinfo
        /*0018*/ 	.word	0x00000002
        /*0030*/ 	.string	""
        /*0030*/ 	.string	"ptxas"
        /*0030*/ 	.string	"Cuda compilation tools, release 13.0, V13.0.88"
        /*0030*/ 	.string	"Build cuda_13.0.r13.0/compiler.36424714_0"
        /*0030*/ 	.string	"-arch sm_100 -m 64 "



//--------------------- .note.nv.cuinfo           --------------------------
	.section	.note.nv.cuinfo,"",@"SHT_NOTE"
	.sectionflags	@"SHF_NOTE_NV_CUINFO"
        /*0018*/ 	.short	0x0002
        /*001a*/ 	.short	0x0064
        /*001c*/ 	.short	0x0082
	.zero		2


//--------------------- .nv.info                  --------------------------
	.section	.nv.info,"",@"SHT_CUDA_INFO"
	.align	4


	//----- nvinfo : EIATTR_REGCOUNT
	.align		4
        /*0000*/ 	.byte	0x04, 0x2f
        /*0002*/ 	.short	(.L_1 - .L_0)
	.align		4
.L_0:
        /*0004*/ 	.word	index@(_Z14normalize_rowsiiPfS_)
        /*0008*/ 	.word	0x00000020


	//----- nvinfo : EIATTR_FRAME_SIZE
	.align		4
.L_1:
        /*000c*/ 	.byte	0x04, 0x11
        /*000e*/ 	.short	(.L_3 - .L_2)
	.align		4
.L_2:
        /*0010*/ 	.word	index@($__internal_1_$__cuda_sm3x_div_rn_noftz_f32_slowpath)
        /*0014*/ 	.word	0x00000000


	//----- nvinfo : EIATTR_FRAME_SIZE
	.align		4
.L_3:
        /*0018*/ 	.byte	0x04, 0x11
        /*001a*/ 	.short	(.L_5 - .L_4)
	.align		4
.L_4:
        /*001c*/ 	.word	index@($__internal_0_$__cuda_sm20_sqrt_rn_f32_slowpath)
        /*0020*/ 	.word	0x00000000


	//----- nvinfo : EIATTR_FRAME_SIZE
	.align		4
.L_5:
        /*0024*/ 	.byte	0x04, 0x11
        /*0026*/ 	.short	(.L_7 - .L_6)
	.align		4
.L_6:
        /*0028*/ 	.word	index@(_Z14normalize_rowsiiPfS_)
        /*002c*/ 	.word	0x00000000


	//----- nvinfo : EIATTR_REGCOUNT
	.align		4
.L_7:
        /*0030*/ 	.byte	0x04, 0x2f
        /*0032*/ 	.short	(.L_9 - .L_8)
	.align		4
.L_8:
        /*0034*/ 	.word	index@(_Z16calculate_resultiiPfS_)
        /*0038*/ 	.word	0x00000020


	//----- nvinfo : EIATTR_FRAME_SIZE
	.align		4
.L_9:
        /*003c*/ 	.byte	0x04, 0x11
        /*003e*/ 	.short	(.L_11 - .L_10)
	.align		4
.L_10:
        /*0040*/ 	.word	index@(_Z16calculate_resultiiPfS_)
        /*0044*/ 	.word	0x00000000


	//----- nvinfo : EIATTR_MIN_STACK_SIZE
	.align		4
.L_11:
        /*0048*/ 	.byte	0x04, 0x12
        /*004a*/ 	.short	(.L_13 - .L_12)
	.align		4
.L_12:
        /*004c*/ 	.word	index@(_Z16calculate_resultiiPfS_)
        /*0050*/ 	.word	0x00000000


	//----- nvinfo : EIATTR_MIN_STACK_SIZE
	.align		4
.L_13:
        /*0054*/ 	.byte	0x04, 0x12
        /*0056*/ 	.short	(.L_15 - .L_14)
	.align		4
.L_14:
        /*0058*/ 	.word	index@(_Z14normalize_rowsiiPfS_)
        /*005c*/ 	.word	0x00000000
.L_15:


//--------------------- .nv.compat                --------------------------
	.section	.nv.compat,"",@"SHT_CUDA_COMPAT_INFO"
	.align	4
        /*0000*/ 	.byte	0x02, 0x09, 0x00, 0x00, 0x02, 0x02, 0x01, 0x00, 0x02, 0x05, 0x05, 0x00, 0x03, 0x07, 0x01, 0x01
        /*0010*/ 	.byte	0x02, 0x03, 0x00, 0x00, 0x02, 0x06, 0x01, 0x00, 0x04, 0x0b, 0x08, 0x00, 0x01, 0x00, 0x00, 0x00
        /*0020*/ 	.byte	0x00, 0x00, 0x00, 0x00


//--------------------- .nv.info._Z16calculate_resultiiPfS_ --------------------------
	.section	.nv.info._Z16calculate_resultiiPfS_,"",@"SHT_CUDA_INFO"
	.sectionflags	@""
	.align	4


	//----- nvinfo : EIATTR_CUDA_API_VERSION
	.align		4
        /*0000*/ 	.byte	0x04, 0x37
        /*0002*/ 	.short	(.L_17 - .L_16)
.L_16:
        /*0004*/ 	.word	0x00000082


	//----- nvinfo : EIATTR_KPARAM_INFO
	.align		4
.L_17:
        /*0008*/ 	.byte	0x04, 0x17
        /*000a*/ 	.short	(.L_19 - .L_18)
.L_18:
        /*000c*/ 	.word	0x00000000
        /*0010*/ 	.short	0x0003
        /*0012*/ 	.short	0x0010
        /*0014*/ 	.byte	0x00, 0xf5, 0x21, 0x00


	//----- nvinfo : EIATTR_KPARAM_INFO
	.align		4
.L_19:
        /*0018*/ 	.byte	0x04, 0x17
        /*001a*/ 	.short	(.L_21 - .L_20)
.L_20:
        /*001c*/ 	.word	0x00000000
        /*0020*/ 	.short	0x0002
        /*0022*/ 	.short	0x0008
        /*0024*/ 	.byte	0x00, 0xf5, 0x21, 0x00


	//----- nvinfo : EIATTR_KPARAM_INFO
	.align		4
.L_21:
        /*0028*/ 	.byte	0x04, 0x17
        /*002a*/ 	.short	(.L_23 - .L_22)
.L_22:
        /*002c*/ 	.word	0x00000000
        /*0030*/ 	.short	0x0001
        /*0032*/ 	.short	0x0004
        /*0034*/ 	.byte	0x00, 0xf0, 0x11, 0x00


	//----- nvinfo : EIATTR_KPARAM_INFO
	.align		4
.L_23:
        /*0038*/ 	.byte	0x04, 0x17
        /*003a*/ 	.short	(.L_25 - .L_24)
.L_24:
        /*003c*/ 	.word	0x00000000
        /*0040*/ 	.short	0x0000
        /*0042*/ 	.short	0x0000
        /*0044*/ 	.byte	0x00, 0xf0, 0x11, 0x00


	//----- nvinfo : EIATTR_SPARSE_MMA_MASK
	.align		4
.L_25:
        /*0048*/ 	.byte	0x03, 0x50
        /*004a*/ 	.short	0x0000


	//----- nvinfo : EIATTR_MAXREG_COUNT
	.align		4
        /*004c*/ 	.byte	0x03, 0x1b
        /*004e*/ 	.short	0x00ff


	//----- nvinfo : EIATTR_MERCURY_ISA_VERSION
	.align		4
        /*0050*/ 	.byte	0x03, 0x5f
        /*0052*/ 	.short	0x0101


	//----- nvinfo : EIATTR_VRC_CTA_INIT_COUNT
	.align		4
        /*0054*/ 	.byte	0x02, 0x4a
	.zero		1
	.zero		1


	//----- nvinfo : EIATTR_EXIT_INSTR_OFFSETS
	.align		4
        /*0058*/ 	.byte	0x04, 0x1c
        /*005a*/ 	.short	(.L_27 - .L_26)


	//   ....[0]....
.L_26:
        /*005c*/ 	.word	0x000000a0


	//   ....[1]....
        /*0060*/ 	.word	0x00000cb0


	//   ....[2]....
        /*0064*/ 	.word	0x000010e0


	//----- nvinfo : EIATTR_CRS_STACK_SIZE
	.align		4
.L_27:
        /*0068*/ 	.byte	0x04, 0x1e
        /*006a*/ 	.short	(.L_29 - .L_28)
.L_28:
        /*006c*/ 	.word	0x00000000


	//----- nvinfo : EIATTR_CBANK_PARAM_SIZE
	.align		4
.L_29:
        /*0070*/ 	.byte	0x03, 0x19
        /*0072*/ 	.short	0x0018


	//----- nvinfo : EIATTR_PARAM_CBANK
	.align		4
        /*0074*/ 	.byte	0x04, 0x0a
        /*0076*/ 	.short	(.L_31 - .L_30)
	.align		4
.L_30:
        /*0078*/ 	.word	index@(.nv.constant0._Z16calculate_resultiiPfS_)
        /*007c*/ 	.short	0x0380
        /*007e*/ 	.short	0x0018


	//----- nvinfo : EIATTR_SW_WAR
	.align		4
.L_31:
        /*0080*/ 	.byte	0x04, 0x36
        /*0082*/ 	.short	(.L_33 - .L_32)
.L_32:
        /*0084*/ 	.word	0x00000008
.L_33:


//--------------------- .nv.info._Z14normalize_rowsiiPfS_ --------------------------
	.section	.nv.info._Z14normalize_rowsiiPfS_,"",@"SHT_CUDA_INFO"
	.sectionflags	@""
	.align	4


	//----- nvinfo : EIATTR_CUDA_API_VERSION
	.align		4
        /*0000*/ 	.byte	0x04, 0x37
        /*0002*/ 	.short	(.L_35 - .L_34)
.L_34:
        /*0004*/ 	.word	0x00000082


	//----- nvinfo : EIATTR_KPARAM_INFO
	.align		4
.L_35:
        /*0008*/ 	.byte	0x04, 0x17
        /*000a*/ 	.short	(.L_37 - .L_36)
.L_36:
        /*000c*/ 	.word	0x00000000
        /*0010*/ 	.short	0x0003
        /*0012*/ 	.short	0x0010
        /*0014*/ 	.byte	0x00, 0xf5, 0x21, 0x00


	//----- nvinfo : EIATTR_KPARAM_INFO
	.align		4
.L_37:
        /*0018*/ 	.byte	0x04, 0x17
        /*001a*/ 	.short	(.L_39 - .L_38)
.L_38:
        /*001c*/ 	.word	0x00000000
        /*0020*/ 	.short	0x0002
        /*0022*/ 	.short	0x0008
        /*0024*/ 	.byte	0x00, 0xf5, 0x21, 0x00


	//----- nvinfo : EIATTR_KPARAM_INFO
	.align		4
.L_39:
        /*0028*/ 	.byte	0x04, 0x17
        /*002a*/ 	.short	(.L_41 - .L_40)
.L_40:
        /*002c*/ 	.word	0x00000000
        /*0030*/ 	.short	0x0001
        /*0032*/ 	.short	0x0004
        /*0034*/ 	.byte	0x00, 0xf0, 0x11, 0x00


	//----- nvinfo : EIATTR_KPARAM_INFO
	.align		4
.L_41:
        /*0038*/ 	.byte	0x04, 0x17
        /*003a*/ 	.short	(.L_43 - .L_42)
.L_42:
        /*003c*/ 	.word	0x00000000
        /*0040*/ 	.short	0x0000
        /*0042*/ 	.short	0x0000
        /*0044*/ 	.byte	0x00, 0xf0, 0x11, 0x00


	//----- nvinfo : EIATTR_SPARSE_MMA_MASK
	.align		4
.L_43:
        /*0048*/ 	.byte	0x03, 0x50
        /*004a*/ 	.short	0x0000


	//----- nvinfo : EIATTR_MAXREG_COUNT
	.align		4
        /*004c*/ 	.byte	0x03, 0x1b
        /*004e*/ 	.short	0x00ff


	//----- nvinfo : EIATTR_MERCURY_ISA_VERSION
	.align		4
        /*0050*/ 	.byte	0x03, 0x5f
        /*0052*/ 	.short	0x0101


	//----- nvinfo : EIATTR_VRC_CTA_INIT_COUNT
	.align		4
        /*0054*/ 	.byte	0x02, 0x4a
	.zero		1
	.zero		1


	//----- nvinfo : EIATTR_EXIT_INSTR_OFFSETS
	.align		4
        /*0058*/ 	.byte	0x04, 0x1c
        /*005a*/ 	.short	(.L_45 - .L_44)


	//   ....[0]....
.L_44:
        /*005c*/ 	.word	0x00000060


	//   ....[1]....
        /*0060*/ 	.word	0x00002cd0


	//   ....[2]....
        /*0064*/ 	.word	0x00003e00


	//   ....[3]....
        /*0068*/ 	.word	0x00004690


	//   ....[4]....
        /*006c*/ 	.word	0x00004b20


	//   ....[5]....
        /*0070*/ 	.word	0x00004ca0


	//----- nvinfo : EIATTR_CRS_STACK_SIZE
	.align		4
.L_45:
        /*0074*/ 	.byte	0x04, 0x1e
        /*0076*/ 	.short	(.L_47 - .L_46)
.L_46:
        /*0078*/ 	.word	0x00000000


	//----- nvinfo : EIATTR_CBANK_PARAM_SIZE
	.align		4
.L_47:
        /*007c*/ 	.byte	0x03, 0x19
        /*007e*/ 	.short	0x0018


	//----- nvinfo : EIATTR_PARAM_CBANK
	.align		4
        /*0080*/ 	.byte	0x04, 0x0a
        /*0082*/ 	.short	(.L_49 - .L_48)
	.align		4
.L_48:
        /*0084*/ 	.word	index@(.nv.constant0._Z14normalize_rowsiiPfS_)
        /*0088*/ 	.short	0x0380
        /*008a*/ 	.short	0x0018


	//----- nvinfo : EIATTR_SW_WAR
	.align		4
.L_49:
        /*008c*/ 	.byte	0x04, 0x36
        /*008e*/ 	.short	(.L_51 - .L_50)
.L_50:
        /*0090*/ 	.word	0x00000008
.L_51:


//--------------------- .nv.callgraph             --------------------------
	.section	.nv.callgraph,"",@"SHT_CUDA_CALLGRAPH"
	.align	4
	.sectionentsize	8
	.align		4
        /*0000*/ 	.word	0x00000000
	.align		4
        /*0004*/ 	.word	0xffffffff
	.align		4
        /*0008*/ 	.word	0x00000000
	.align		4
        /*000c*/ 	.word	0xfffffffe
	.align		4
        /*0010*/ 	.word	0x00000000
	.align		4
        /*0014*/ 	.word	0xfffffffd
	.align		4
        /*0018*/ 	.word	0x00000000
	.align		4
        /*001c*/ 	.word	0xfffffffc


//--------------------- .text._Z16calculate_resultiiPfS_ --------------------------
	.section	.text._Z16calculate_resultiiPfS_,"ax",@progbits
	.align	128
        .global         _Z16calculate_resultiiPfS_
        .type           _Z16calculate_resultiiPfS_,@function
        .size           _Z16calculate_resultiiPfS_,(.L_x_169 - _Z16calculate_resultiiPfS_)
        .other          _Z16calculate_resultiiPfS_,@"STO_CUDA_ENTRY STV_DEFAULT"
_Z16calculate_resultiiPfS_:
.text._Z16calculate_resultiiPfS_:
[----:B------:R-:W-:Y:S01]  /*0000*/  LDC R1, c[0x0][0x37c] ;  /* 0x0000df00ff017b82 */ /* 0x000fe20000000800 */
[----:B------:R-:W0:Y:S07]  /*0010*/  S2R R0, SR_TID.X ;  /* 0x0000000000007919 */ /* 0x000e2e0000002100 */
[----:B------:R-:W1:Y:S01]  /*0020*/  LDC R5, c[0x0][0x384] ;  /* 0x0000e100ff057b82 */ /* 0x000e620000000800 */
[----:B------:R-:W2:Y:S01]  /*0030*/  S2R R3, SR_CTAID.X ;  /* 0x0000000000037919 */ /* 0x000ea20000002500 */
[----:B0-----:R-:W-:Y:S01]  /*0040*/  SHF.L.U32 R0, R0, 0x4, RZ ;  /* 0x0000000400007819 */ /* 0x001fe200000006ff */
[----:B--2---:R-:W-:-:S03]  /*0050*/  IMAD.SHL.U32 R3, R3, 0x10, RZ ;  /* 0x0000001003037824 */ /* 0x004fc600078e00ff */
[----:B-1----:R-:W-:Y:S02]  /*0060*/  VIADDMNMX R2, R0, 0x10, R5, PT ;  /* 0x0000001000027846 */ /* 0x002fe40003800105 */
[----:B------:R-:W-:Y:S02]  /*0070*/  VIMNMX R4, PT, PT, R3, R0, !PT ;  /* 0x0000000003047248 */ /* 0x000fe40007fe0100 */
[----:B------:R-:W-:-:S04]  /*0080*/  ISETP.GE.AND P0, PT, R2, R3, PT ;  /* 0x000000030200720c */ /* 0x000fc80003f06270 */
[----:B------:R-:W-:-:S13]  /*0090*/  ISETP.GE.OR P0, PT, R4, R5, !P0 ;  /* 0x000000050400720c */ /* 0x000fda0004706670 */
[----:B------:R-:W-:Y:S05]  /*00a0*/  @P0 EXIT ;  /* 0x000000000000094d */ /* 0x000fea0003800000 */
[----:B------:R-:W0:Y:S01]  /*00b0*/  LDC R8, c[0x0][0x380] ;  /* 0x0000e000ff087b82 */ /* 0x000e220000000800 */
[----:B------:R-:W1:Y:S01]  /*00c0*/  LDCU.64 UR6, c[0x0][0x358] ;  /* 0x00006b00ff0677ac */ /* 0x000e620008000a00 */
[----:B------:R-:W-:Y:S02]  /*00d0*/  VIADDMNMX R4, R3, 0x10, R5, PT ;  /* 0x0000001003047846 */ /* 0x000fe40003800105 */
[----:B0-----:R-:W-:-:S13]  /*00e0*/  ISETP.GE.AND P0, PT, R8, 0x1, PT ;  /* 0x000000010800780c */ /* 0x001fda0003f06270 */
[----:B-1----:R-:W-:Y:S05]  /*00f0*/  @!P0 BRA `(.L_x_0) ;  /* 0x0000000800f08947 */ /* 0x002fea0003800000 */
[----:B------:R-:W0:Y:S01]  /*0100*/  LDCU.64 UR4, c[0x0][0x390] ;  /* 0x00007200ff0477ac */ /* 0x000e220008000a00 */
[C---:B------:R-:W-:Y:S02]  /*0110*/  LOP3.LUT R5, R8.reuse, 0x7ffffff0, RZ, 0xc0, !PT ;  /* 0x7ffffff008057812 */ /* 0x040fe400078ec0ff */
[C---:B------:R-:W-:Y:S02]  /*0120*/  LOP3.LUT R6, R8.reuse, 0xf, RZ, 0xc0, !PT ;  /* 0x0000000f08067812 */ /* 0x040fe400078ec0ff */
[C---:B------:R-:W-:Y:S02]  /*0130*/  LOP3.LUT R7, R8.reuse, 0x7, RZ, 0xc0, !PT ;  /* 0x0000000708077812 */ /* 0x040fe400078ec0ff */
[----:B------:R-:W-:Y:S02]  /*0140*/  LOP3.LUT R8, R8, 0x3, RZ, 0xc0, !PT ;  /* 0x0000000308087812 */ /* 0x000fe400078ec0ff */
[----:B------:R-:W-:Y:S01]  /*0150*/  IADD3 R9, PT, PT, -R5, RZ, RZ ;  /* 0x000000ff05097210 */ /* 0x000fe20007ffe1ff */
[----:B0-----:R-:W-:-:S04]  /*0160*/  UIADD3 UR4, UP0, UPT, UR4, 0x20, URZ ;  /* 0x0000002004047890 */ /* 0x001fc8000ff1e0ff */
[----:B------:R-:W-:Y:S02]  /*0170*/  UIADD3.X UR5, UPT, UPT, URZ, UR5, URZ, UP0, !UPT ;  /* 0x00000005ff057290 */ /* 0x000fe400087fe4ff */
[----:B------:R-:W-:-:S04]  /*0180*/  IMAD.U32 R14, RZ, RZ, UR4 ;  /* 0x00000004ff0e7e24 */ /* 0x000fc8000f8e00ff */
[----:B------:R-:W-:-:S07]  /*0190*/  MOV R15, UR5 ;  /* 0x00000005000f7c02 */ /* 0x000fce0008000f00 */
.L_x_8:
[----:B0-----:R-:W0:Y:S01]  /*01a0*/  LDCU UR4, c[0x0][0x380] ;  /* 0x00007000ff0477ac */ /* 0x001e220008000800 */
[----:B------:R-:W-:Y:S01]  /*01b0*/  IMAD.MOV.U32 R10, RZ, RZ, R3 ;  /* 0x000000ffff0a7224 */ /* 0x000fe200078e0003 */
[----:B------:R-:W-:Y:S01]  /*01c0*/  BSSY.RECONVERGENT B0, `(.L_x_1) ;  /* 0x00000ad000007945 */ /* 0x000fe20003800200 */
[----:B------:R-:W-:Y:S02]  /*01d0*/  IMAD.MOV.U32 R21, RZ, RZ, R0 ;  /* 0x000000ffff157224 */ /* 0x000fe400078e0000 */
[C---:B0-----:R-:W-:Y:S01]  /*01e0*/  IMAD R11, R3.reuse, UR4, RZ ;  /* 0x00000004030b7c24 */ /* 0x041fe2000f8e02ff */
[----:B------:R-:W-:-:S04]  /*01f0*/  IADD3 R3, PT, PT, R3, 0x1, RZ ;  /* 0x0000000103037810 */ /* 0x000fc80007ffe0ff */
[----:B------:R-:W-:-:S13]  /*0200*/  ISETP.GE.AND P0, PT, R3, R4, PT ;  /* 0x000000040300720c */ /* 0x000fda0003f06270 */
.L_x_7:
[----:B0-----:R-:W0:Y:S01]  /*0210*/  LDCU UR4, c[0x0][0x380] ;  /* 0x00007000ff0477ac */ /* 0x001e220008000800 */
[----:B------:R-:W-:Y:S02]  /*0220*/  HFMA2 R22, -RZ, RZ, 0, 0 ;  /* 0x00000000ff167431 */ /* 0x000fe400000001ff */
[----:B------:R-:W-:Y:S01]  /*0230*/  IMAD.MOV.U32 R20, RZ, RZ, RZ ;  /* 0x000000ffff147224 */ /* 0x000fe200078e00ff */
[----:B0-----:R-:W-:Y:S02]  /*0240*/  UISETP.GE.U32.AND UP0, UPT, UR4, 0x10, UPT ;  /* 0x000000100400788c */ /* 0x001fe4000bf06070 */
[----:B------:R-:W-:-:S07]  /*0250*/  IMAD R23, R21, UR4, RZ ;  /* 0x0000000415177c24 */ /* 0x000fce000f8e02ff */
[----:B------:R-:W-:Y:S05]  /*0260*/  BRA.U !UP0, `(.L_x_2) ;  /* 0x0000000108f87547 */ /* 0x000fea000b800000 */
[----:B------:R-:W-:Y:S01]  /*0270*/  IMAD.WIDE.U32 R12, R23, 0x4, R14 ;  /* 0x00000004170c7825 */ /* 0x000fe200078e000e */
[----:B------:R-:W-:Y:S02]  /*0280*/  MOV R22, RZ ;  /* 0x000000ff00167202 */ /* 0x000fe40000000f00 */
[----:B------:R-:W-:Y:S01]  /*0290*/  MOV R19, R11 ;  /* 0x0000000b00137202 */ /* 0x000fe20000000f00 */
[----:B------:R-:W-:Y:S02]  /*02a0*/  IMAD.MOV.U32 R24, RZ, RZ, R12 ;  /* 0x000000ffff187224 */ /* 0x000fe400078e000c */
[----:B------:R-:W-:-:S07]  /*02b0*/  IMAD.MOV.U32 R18, RZ, RZ, R9 ;  /* 0x000000ffff127224 */ /* 0x000fce00078e0009 */
.L_x_3:
[----:B------:R-:W-:Y:S01]  /*02c0*/  IMAD.WIDE R16, R19, 0x4, R14 ;  /* 0x0000000413107825 */ /* 0x000fe200078e020e */
[----:B------:R-:W-:-:S04]  /*02d0*/  MOV R12, R24 ;  /* 0x00000018000c7202 */ /* 0x000fc80000000f00 */
[----:B------:R-:W2:Y:S04]  /*02e0*/  LDG.E R20, desc[UR6][R16.64+-0x20] ;  /* 0xffffe00610147981 */ /* 0x000ea8000c1e1900 */
[----:B------:R-:W2:Y:S04]  /*02f0*/  LDG.E R25, desc[UR6][R12.64+-0x20] ;  /* 0xffffe0060c197981 */ /* 0x000ea8000c1e1900 */
[----:B------:R-:W3:Y:S04]  /*0300*/  LDG.E R27, desc[UR6][R12.64+-0x18] ;  /* 0xffffe8060c1b7981 */ /* 0x000ee8000c1e1900 */
[----:B------:R-:W3:Y:S04]  /*0310*/  LDG.E R24, desc[UR6][R16.64+-0x18] ;  /* 0xffffe80610187981 */ /* 0x000ee8000c1e1900 */
[----:B------:R-:W4:Y:S04]  /*0320*/  LDG.E R29, desc[UR6][R12.64+0x18] ;  /* 0x000018060c1d7981 */ /* 0x000f28000c1e1900 */
[----:B------:R-:W4:Y:S01]  /*0330*/  LDG.E R26, desc[UR6][R16.64+0x18] ;  /* 0x00001806101a7981 */ /* 0x000f22000c1e1900 */
[----:B--2---:R-:W-:-:S03]  /*0340*/  FFMA R20, R25, R20, R22 ;  /* 0x0000001419147223 */ /* 0x004fc60000000016 */
[----:B------:R-:W2:Y:S04]  /*0350*/  LDG.E R25, desc[UR6][R12.64+-0x1c] ;  /* 0xffffe4060c197981 */ /* 0x000ea8000c1e1900 */
[----:B------:R-:W2:Y:S02]  /*0360*/  LDG.E R22, desc[UR6][R16.64+-0x1c] ;  /* 0xffffe40610167981 */ /* 0x000ea4000c1e1900 */
[----:B--2---:R-:W-:Y:S02]  /*0370*/  FFMA R20, R25, R22, R20 ;  /* 0x0000001619147223 */ /* 0x004fe40000000014 */
[----:B------:R-:W2:Y:S04]  /*0380*/  LDG.E R25, desc[UR6][R12.64+-0x14] ;  /* 0xffffec060c197981 */ /* 0x000ea8000c1e1900 */
[----:B------:R-:W2:Y:S01]  /*0390*/  LDG.E R22, desc[UR6][R16.64+-0x14] ;  /* 0xffffec0610167981 */ /* 0x000ea2000c1e1900 */
[----:B---3--:R-:W-:-:S03]  /*03a0*/  FFMA R20, R27, R24, R20 ;  /* 0x000000181b147223 */ /* 0x008fc60000000014 */
[----:B------:R-:W3:Y:S04]  /*03b0*/  LDG.E R27, desc[UR6][R12.64+-0x10] ;  /* 0xfffff0060c1b7981 */ /* 0x000ee8000c1e1900 */
[----:B------:R-:W3:Y:S01]  /*03c0*/  LDG.E R24, desc[UR6][R16.64+-0x10] ;  /* 0xfffff00610187981 */ /* 0x000ee2000c1e1900 */
[----:B--2---:R-:W-:-:S03]  /*03d0*/  FFMA R20, R25, R22, R20 ;  /* 0x0000001619147223 */ /* 0x004fc60000000014 */
        /* <DEDUP_REMOVED lines=25> */
[----:B------:R0:W2:Y:S01]  /*0570*/  LDG.E R25, desc[UR6][R12.64+0x1c] ;  /* 0x00001c060c197981 */ /* 0x0000a2000c1e1900 */
[----:B---3--:R-:W-:-:S03]  /*0580*/  FFMA R20, R27, R24, R20 ;  /* 0x000000181b147223 */ /* 0x008fc60000000014 */
[----:B------:R-:W3:Y:S04]  /*0590*/  LDG.E R27, desc[UR6][R12.64+0x14] ;  /* 0x000014060c1b7981 */ /* 0x000ee8000c1e1900 */
[----:B------:R-:W3:Y:S01]  /*05a0*/  LDG.E R24, desc[UR6][R16.64+0x14] ;  /* 0x0000140610187981 */ /* 0x000ee2000c1e1900 */
[----:B------:R-:W-:-:S05]  /*05b0*/  VIADD R18, R18, 0x10 ;  /* 0x0000001012127836 */ /* 0x000fca0000000000 */
[----:B------:R-:W-:Y:S01]  /*05c0*/  ISETP.NE.AND P1, PT, R18, RZ, PT ;  /* 0x000000ff1200720c */ /* 0x000fe20003f25270 */
[----:B------:R-:W-:Y:S02]  /*05d0*/  VIADD R19, R19, 0x10 ;  /* 0x0000001013137836 */ /* 0x000fe40000000000 */
[----:B---3--:R-:W-:Y:S01]  /*05e0*/  FFMA R20, R27, R24, R20 ;  /* 0x000000181b147223 */ /* 0x008fe20000000014 */
[----:B------:R-:W-:-:S03]  /*05f0*/  IADD3 R24, P2, PT, R12, 0x40, RZ ;  /* 0x000000400c187810 */ /* 0x000fc60007f5e0ff */
[----:B----4-:R-:W-:Y:S01]  /*0600*/  FFMA R20, R29, R26, R20 ;  /* 0x0000001a1d147223 */ /* 0x010fe20000000014 */
[----:B0-----:R-:W-:-:S03]  /*0610*/  IADD3.X R13, PT, PT, RZ, R13, RZ, P2, !PT ;  /* 0x0000000dff0d7210 */ /* 0x001fc600017fe4ff */
[----:B--2---:R-:W-:Y:S02]  /*0620*/  FFMA R22, R25, R22, R20 ;  /* 0x0000001619167223 */ /* 0x004fe40000000014 */
[----:B------:R-:W-:Y:S05]  /*0630*/  @P1 BRA `(.L_x_3) ;  /* 0xfffffffc00201947 */ /* 0x000fea000383ffff */
[----:B------:R-:W-:-:S07]  /*0640*/  MOV R20, R5 ;  /* 0x0000000500147202 */ /* 0x000fce0000000f00 */
.L_x_2:
[----:B------:R-:W-:-:S13]  /*0650*/  ISETP.NE.AND P1, PT, R6, RZ, PT ;  /* 0x000000ff0600720c */ /* 0x000fda0003f25270 */
[----:B------:R-:W-:Y:S05]  /*0660*/  @!P1 BRA `(.L_x_4) ;  /* 0x0000000400689947 */ /* 0x000fea0003800000 */
[----:B------:R-:W-:Y:S02]  /*0670*/  IADD3 R12, PT, PT, R6, -0x1, RZ ;  /* 0xffffffff060c7810 */ /* 0x000fe40007ffe0ff */
[----:B------:R-:W-:Y:S02]  /*0680*/  ISETP.NE.AND P2, PT, R7, RZ, PT ;  /* 0x000000ff0700720c */ /* 0x000fe40003f45270 */
[----:B------:R-:W-:-:S13]  /*0690*/  ISETP.GE.U32.AND P1, PT, R12, 0x7, PT ;  /* 0x000000070c00780c */ /* 0x000fda0003f26070 */
[----:B------:R-:W-:Y:S05]  /*06a0*/  @!P1 BRA `(.L_x_5) ;  /* 0x00000000008c9947 */ /* 0x000fea0003800000 */
[----:B------:R-:W0:Y:S01]  /*06b0*/  LDC.64 R12, c[0x0][0x390] ;  /* 0x0000e400ff0c7b82 */ /* 0x000e220000000a00 */
[----:B------:R-:W1:Y:S01]  /*06c0*/  LDCU.64 UR4, c[0x0][0x390] ;  /* 0x00007200ff0477ac */ /* 0x000e620008000a00 */
[CC--:B------:R-:W-:Y:S01]  /*06d0*/  IADD3 R24, P1, PT, R23.reuse, R20.reuse, RZ ;  /* 0x0000001417187210 */ /* 0x0c0fe20007f3e0ff */
[----:B------:R-:W-:Y:S01]  /*06e0*/  IMAD.IADD R19, R23, 0x1, R20 ;  /* 0x0000000117137824 */ /* 0x000fe200078e0214 */
[----:B------:R-:W-:Y:S02]  /*06f0*/  IADD3 R17, PT, PT, R11, R20, RZ ;  /* 0x000000140b117210 */ /* 0x000fe40007ffe0ff */
[----:B------:R-:W-:Y:S02]  /*0700*/  IADD3.X R25, PT, PT, RZ, RZ, RZ, P1, !PT ;  /* 0x000000ffff197210 */ /* 0x000fe40000ffe4ff */
[----:B-1----:R-:W-:Y:S01]  /*0710*/  LEA R16, P1, R24, UR4, 0x2 ;  /* 0x0000000418107c11 */ /* 0x002fe2000f8210ff */
[----:B0-----:R-:W-:-:S04]  /*0720*/  IMAD.WIDE.U32 R18, R19, 0x4, R12 ;  /* 0x0000000413127825 */ /* 0x001fc800078e000c */
[----:B------:R-:W-:Y:S01]  /*0730*/  IMAD.WIDE R12, R17, 0x4, R12 ;  /* 0x00000004110c7825 */ /* 0x000fe200078e020c */
[----:B------:R-:W-:Y:S01]  /*0740*/  LEA.HI.X R17, R24, UR5, R25, 0x2, P1 ;  /* 0x0000000518117c11 */ /* 0x000fe200088f1419 */
[----:B------:R-:W2:Y:S04]  /*0750*/  LDG.E R19, desc[UR6][R18.64] ;  /* 0x0000000612137981 */ /* 0x000ea8000c1e1900 */
[----:B------:R-:W2:Y:S04]  /*0760*/  LDG.E R24, desc[UR6][R12.64] ;  /* 0x000000060c187981 */ /* 0x000ea8000c1e1900 */
[----:B------:R-:W3:Y:S04]  /*0770*/  LDG.E R26, desc[UR6][R12.64+0x4] ;  /* 0x000004060c1a7981 */ /* 0x000ee8000c1e1900 */
[----:B------:R-:W3:Y:S04]  /*0780*/  LDG.E R25, desc[UR6][R16.64+0x4] ;  /* 0x0000040610197981 */ /* 0x000ee8000c1e1900 */
[----:B------:R-:W4:Y:S04]  /*0790*/  LDG.E R27, desc[UR6][R16.64+0x8] ;  /* 0x00000806101b7981 */ /* 0x000f28000c1e1900 */
[----:B------:R-:W5:Y:S04]  /*07a0*/  LDG.E R18, desc[UR6][R12.64+0x10] ;  /* 0x000010060c127981 */ /* 0x000f68000c1e1900 */
[----:B------:R-:W5:Y:S04]  /*07b0*/  LDG.E R28, desc[UR6][R12.64+0x18] ;  /* 0x000018060c1c7981 */ /* 0x000f68000c1e1900 */
[----:B------:R-:W5:Y:S01]  /*07c0*/  LDG.E R29, desc[UR6][R12.64+0x1c] ;  /* 0x00001c060c1d7981 */ /* 0x000f62000c1e1900 */
[----:B--2---:R-:W-:-:S03]  /*07d0*/  FFMA R24, R19, R24, R22 ;  /* 0x0000001813187223 */ /* 0x004fc60000000016 */
[----:B------:R-:W4:Y:S04]  /*07e0*/  LDG.E R22, desc[UR6][R12.64+0x8] ;  /* 0x000008060c167981 */ /* 0x000f28000c1e1900 */
[----:B------:R-:W2:Y:S01]  /*07f0*/  LDG.E R19, desc[UR6][R16.64+0x18] ;  /* 0x0000180610137981 */ /* 0x000ea2000c1e1900 */
[----:B---3--:R-:W-:-:S03]  /*0800*/  FFMA R24, R25, R26, R24 ;  /* 0x0000001a19187223 */ /* 0x008fc60000000018 */
[----:B------:R-:W3:Y:S04]  /*0810*/  LDG.E R26, desc[UR6][R12.64+0xc] ;  /* 0x00000c060c1a7981 */ /* 0x000ee8000c1e1900 */
[----:B------:R-:W3:Y:S01]  /*0820*/  LDG.E R25, desc[UR6][R16.64+0xc] ;  /* 0x00000c0610197981 */ /* 0x000ee2000c1e1900 */
[----:B----4-:R-:W-:-:S03]  /*0830*/  FFMA R22, R27, R22, R24 ;  /* 0x000000161b167223 */ /* 0x010fc60000000018 */
[----:B------:R-:W4:Y:S04]  /*0840*/  LDG.E R24, desc[UR6][R16.64+0x14] ;  /* 0x0000140610187981 */ /* 0x000f28000c1e1900 */
[----:B------:R-:W4:Y:S01]  /*0850*/  LDG.E R27, desc[UR6][R12.64+0x14] ;  /* 0x000014060c1b7981 */ /* 0x000f22000c1e1900 */
[----:B---3--:R-:W-:-:S03]  /*0860*/  FFMA R25, R25, R26, R22 ;  /* 0x0000001a19197223 */ /* 0x008fc60000000016 */
[----:B------:R-:W5:Y:S04]  /*0870*/  LDG.E R26, desc[UR6][R16.64+0x10] ;  /* 0x00001006101a7981 */ /* 0x000f68000c1e1900 */
[----:B------:R-:W3:Y:S01]  /*0880*/  LDG.E R22, desc[UR6][R16.64+0x1c] ;  /* 0x00001c0610167981 */ /* 0x000ee2000c1e1900 */
[----:B------:R-:W-:Y:S02]  /*0890*/  VIADD R20, R20, 0x8 ;  /* 0x0000000814147836 */ /* 0x000fe40000000000 */
[----:B-----5:R-:W-:-:S04]  /*08a0*/  FFMA R25, R26, R18, R25 ;  /* 0x000000121a197223 */ /* 0x020fc80000000019 */
[----:B----4-:R-:W-:-:S04]  /*08b0*/  FFMA R24, R24, R27, R25 ;  /* 0x0000001b18187223 */ /* 0x010fc80000000019 */
[----:B--2---:R-:W-:-:S04]  /*08c0*/  FFMA R19, R19, R28, R24 ;  /* 0x0000001c13137223 */ /* 0x004fc80000000018 */
[----:B---3--:R-:W-:-:S07]  /*08d0*/  FFMA R22, R22, R29, R19 ;  /* 0x0000001d16167223 */ /* 0x008fce0000000013 */
.L_x_5:
[----:B------:R-:W-:Y:S05]  /*08e0*/  @!P2 BRA `(.L_x_4) ;  /* 0x0000000000c8a947 */ /* 0x000fea0003800000 */
[----:B------:R-:W-:Y:S02]  /*08f0*/  IADD3 R12, PT, PT, R7, -0x1, RZ ;  /* 0xffffffff070c7810 */ /* 0x000fe40007ffe0ff */
[----:B------:R-:W-:Y:S02]  /*0900*/  ISETP.NE.AND P2, PT, R8, RZ, PT ;  /* 0x000000ff0800720c */ /* 0x000fe40003f45270 */
[----:B------:R-:W-:-:S13]  /*0910*/  ISETP.GE.U32.AND P1, PT, R12, 0x3, PT ;  /* 0x000000030c00780c */ /* 0x000fda0003f26070 */
[----:B------:R-:W-:Y:S05]  /*0920*/  @!P1 BRA `(.L_x_6) ;  /* 0x00000000005c9947 */ /* 0x000fea0003800000 */
[----:B------:R-:W0:Y:S01]  /*0930*/  LDC.64 R18, c[0x0][0x390] ;  /* 0x0000e400ff127b82 */ /* 0x000e220000000a00 */
[----:B------:R-:W1:Y:S01]  /*0940*/  LDCU.64 UR4, c[0x0][0x390] ;  /* 0x00007200ff0477ac */ /* 0x000e620008000a00 */
[-C--:B------:R-:W-:Y:S01]  /*0950*/  IADD3 R17, PT, PT, R23, R20.reuse, RZ ;  /* 0x0000001417117210 */ /* 0x080fe20007ffe0ff */
[----:B------:R-:W-:Y:S01]  /*0960*/  IMAD.IADD R13, R11, 0x1, R20 ;  /* 0x000000010b0d7824 */ /* 0x000fe200078e0214 */
[----:B------:R-:W-:-:S04]  /*0970*/  IADD3 R24, P1, PT, R23, R20, RZ ;  /* 0x0000001417187210 */ /* 0x000fc80007f3e0ff */
        /* <DEDUP_REMOVED lines=10> */
[----:B------:R-:W4:Y:S04]  /*0a20*/  LDG.E R29, desc[UR6][R18.64+0x8] ;  /* 0x00000806121d7981 */ /* 0x000f28000c1e1900 */
[----:B------:R-:W5:Y:S04]  /*0a30*/  LDG.E R25, desc[UR6][R12.64+0xc] ;  /* 0x00000c060c197981 */ /* 0x000f68000c1e1900 */
[----:B------:R-:W5:Y:S01]  /*0a40*/  LDG.E R16, desc[UR6][R18.64+0xc] ;  /* 0x00000c0612107981 */ /* 0x000f62000c1e1900 */
[----:B------:R-:W-:Y:S01]  /*0a50*/  IADD3 R20, PT, PT, R20, 0x4, RZ ;  /* 0x0000000414147810 */ /* 0x000fe20007ffe0ff */
[----:B--2---:R-:W-:-:S04]  /*0a60*/  FFMA R27, R17, R27, R22 ;  /* 0x0000001b111b7223 */ /* 0x004fc80000000016 */
[----:B---3--:R-:W-:-:S04]  /*0a70*/  FFMA R27, R26, R28, R27 ;  /* 0x0000001c1a1b7223 */ /* 0x008fc8000000001b */
[----:B----4-:R-:W-:-:S04]  /*0a80*/  FFMA R24, R24, R29, R27 ;  /* 0x0000001d18187223 */ /* 0x010fc8000000001b */
[----:B-----5:R-:W-:-:S07]  /*0a90*/  FFMA R22, R25, R16, R24 ;  /* 0x0000001019167223 */ /* 0x020fce0000000018 */
.L_x_6:
[----:B------:R-:W-:Y:S05]  /*0aa0*/  @!P2 BRA `(.L_x_4) ;  /* 0x000000000058a947 */ /* 0x000fea0003800000 */
[----:B------:R-:W0:Y:S01]  /*0ab0*/  LDC.64 R12, c[0x0][0x390] ;  /* 0x0000e400ff0c7b82 */ /* 0x000e220000000a00 */
[----:B------:R-:W-:Y:S01]  /*0ac0*/  IMAD.IADD R17, R23, 0x1, R20 ;  /* 0x0000000117117824 */ /* 0x000fe200078e0214 */
[----:B------:R-:W-:-:S03]  /*0ad0*/  IADD3 R19, PT, PT, R11, R20, RZ ;  /* 0x000000140b137210 */ /* 0x000fc60007ffe0ff */
[----:B0-----:R-:W-:-:S04]  /*0ae0*/  IMAD.WIDE.U32 R16, R17, 0x4, R12 ;  /* 0x0000000411107825 */ /* 0x001fc800078e000c */
[----:B------:R-:W-:Y:S02]  /*0af0*/  IMAD.WIDE R12, R19, 0x4, R12 ;  /* 0x00000004130c7825 */ /* 0x000fe400078e020c */
[----:B------:R-:W2:Y:S04]  /*0b00*/  LDG.E R17, desc[UR6][R16.64] ;  /* 0x0000000610117981 */ /* 0x000ea8000c1e1900 */
[----:B------:R-:W2:Y:S01]  /*0b10*/  LDG.E R18, desc[UR6][R12.64] ;  /* 0x000000060c127981 */ /* 0x000ea2000c1e1900 */
[----:B------:R-:W-:Y:S01]  /*0b20*/  ISETP.NE.AND P1, PT, R8, 0x1, PT ;  /* 0x000000010800780c */ /* 0x000fe20003f25270 */
[----:B--2---:R-:W-:-:S12]  /*0b30*/  FFMA R22, R17, R18, R22 ;  /* 0x0000001211167223 */ /* 0x004fd80000000016 */
[----:B------:R-:W-:Y:S05]  /*0b40*/  @!P1 BRA `(.L_x_4) ;  /* 0x0000000000309947 */ /* 0x000fea0003800000 */
[----:B------:R-:W0:Y:S01]  /*0b50*/  LDCU.64 UR4, c[0x0][0x390] ;  /* 0x00007200ff0477ac */ /* 0x000e220008000a00 */
[----:B------:R-:W-:Y:S02]  /*0b60*/  IADD3 R23, P2, PT, R23, R20, RZ ;  /* 0x0000001417177210 */ /* 0x000fe40007f5e0ff */
[----:B------:R-:W-:Y:S02]  /*0b70*/  ISETP.NE.AND P1, PT, R8, 0x2, PT ;  /* 0x000000020800780c */ /* 0x000fe40003f25270 */
[----:B------:R-:W-:-:S11]  /*0b80*/  IADD3.X R18, PT, PT, RZ, RZ, RZ, P2, !PT ;  /* 0x000000ffff127210 */ /* 0x000fd600017fe4ff */
[----:B------:R-:W2:Y:S01]  /*0b90*/  @P1 LDG.E R20, desc[UR6][R12.64+0x8] ;  /* 0x000008060c141981 */ /* 0x000ea2000c1e1900 */
[----:B0-----:R-:W-:-:S04]  /*0ba0*/  LEA R16, P2, R23, UR4, 0x2 ;  /* 0x0000000417107c11 */ /* 0x001fc8000f8410ff */
[----:B------:R-:W-:Y:S02]  /*0bb0*/  LEA.HI.X R17, R23, UR5, R18, 0x2, P2 ;  /* 0x0000000517117c11 */ /* 0x000fe400090f1412 */
[----:B------:R-:W3:Y:S04]  /*0bc0*/  LDG.E R18, desc[UR6][R12.64+0x4] ;  /* 0x000004060c127981 */ /* 0x000ee8000c1e1900 */
[----:B------:R-:W3:Y:S04]  /*0bd0*/  LDG.E R19, desc[UR6][R16.64+0x4] ;  /* 0x0000040610137981 */ /* 0x000ee8000c1e1900 */
[----:B------:R-:W2:Y:S01]  /*0be0*/  @P1 LDG.E R23, desc[UR6][R16.64+0x8] ;  /* 0x0000080610171981 */ /* 0x000ea2000c1e1900 */
[----:B---3--:R-:W-:-:S04]  /*0bf0*/  FFMA R22, R19, R18, R22 ;  /* 0x0000001213167223 */ /* 0x008fc80000000016 */
[----:B--2---:R-:W-:-:S07]  /*0c00*/  @P1 FFMA R22, R23, R20, R22 ;  /* 0x0000001417161223 */ /* 0x004fce0000000016 */
.L_x_4:
[----:B------:R-:W0:Y:S01]  /*0c10*/  LDC.64 R12, c[0x0][0x388] ;  /* 0x0000e200ff0c7b82 */ /* 0x000e220000000a00 */
[----:B------:R-:W1:Y:S02]  /*0c20*/  LDCU UR4, c[0x0][0x384] ;  /* 0x00007080ff0477ac */ /* 0x000e640008000800 */
[----:B-1----:R-:W-:Y:S02]  /*0c30*/  IMAD R17, R10, UR4, R21 ;  /* 0x000000040a117c24 */ /* 0x002fe4000f8e0215 */
[----:B------:R-:W-:Y:S02]  /*0c40*/  VIADD R21, R21, 0x1 ;  /* 0x0000000115157836 */ /* 0x000fe40000000000 */
[----:B0-----:R-:W-:-:S03]  /*0c50*/  IMAD.WIDE R12, R17, 0x4, R12 ;  /* 0x00000004110c7825 */ /* 0x001fc600078e020c */
[----:B------:R-:W-:Y:S02]  /*0c60*/  ISETP.GE.AND P1, PT, R21, R2, PT ;  /* 0x000000021500720c */ /* 0x000fe40003f26270 */
[----:B------:R0:W-:Y:S11]  /*0c70*/  STG.E desc[UR6][R12.64], R22 ;  /* 0x000000160c007986 */ /* 0x0001f6000c101906 */
[----:B------:R-:W-:Y:S05]  /*0c80*/  @!P1 BRA `(.L_x_7) ;  /* 0xfffffff400609947 */ /* 0x000fea000383ffff */
[----:B------:R-:W-:Y:S05]  /*0c90*/  BSYNC.RECONVERGENT B0 ;  /* 0x0000000000007941 */ /* 0x000fea0003800200 */
.L_x_1:
[----:B------:R-:W-:Y:S05]  /*0ca0*/  @!P0 BRA `(.L_x_8) ;  /* 0xfffffff4003c8947 */ /* 0x000fea000383ffff */
[----:B------:R-:W-:Y:S05]  /*0cb0*/  EXIT ;  /* 0x000000000000794d */ /* 0x000fea0003800000 */
.L_x_0:
[----:B------:R-:W-:-:S04]  /*0cc0*/  VIADDMNMX R7, R0, 0x1, R2, !PT ;  /* 0x0000000100077846 */ /* 0x000fc80007800102 */
[----:B------:R-:W-:Y:S02]  /*0cd0*/  LOP3.LUT R5, R7, 0x7, RZ, 0xc0, !PT ;  /* 0x0000000707057812 */ /* 0x000fe400078ec0ff */
[----:B------:R-:W-:Y:S02]  /*0ce0*/  IADD3 R6, PT, PT, R0, -R7, RZ ;  /* 0x8000000700067210 */ /* 0x000fe40007ffe0ff */
[----:B------:R-:W-:Y:S02]  /*0cf0*/  IADD3 R2, PT, PT, R5, -0x1, RZ ;  /* 0xffffffff05027810 */ /* 0x000fe40007ffe0ff */
[----:B------:R-:W-:Y:S02]  /*0d00*/  ISETP.GT.U32.AND P2, PT, R6, -0x8, PT ;  /* 0xfffffff80600780c */ /* 0x000fe40003f44070 */
[----:B------:R-:W-:Y:S02]  /*0d10*/  ISETP.GE.U32.AND P1, PT, R2, 0x3, PT ;  /* 0x000000030200780c */ /* 0x000fe40003f26070 */
[----:B------:R-:W-:-:S02]  /*0d20*/  LOP3.LUT R12, R7, 0x3, RZ, 0xc0, !PT ;  /* 0x00000003070c7812 */ /* 0x000fc400078ec0ff */
[----:B------:R-:W-:-:S09]  /*0d30*/  IADD3 R2, PT, PT, R7, -R0, -R5 ;  /* 0x8000000007027210 */ /* 0x000fd20007ffe805 */
.L_x_16:
[----:B------:R-:W-:Y:S01]  /*0d40*/  IMAD.MOV.U32 R15, RZ, RZ, R3 ;  /* 0x000000ffff0f7224 */ /* 0x000fe200078e0003 */
[----:B------:R-:W-:Y:S01]  /*0d50*/  IADD3 R3, PT, PT, R3, 0x1, RZ ;  /* 0x0000000103037810 */ /* 0x000fe20007ffe0ff */
[----:B------:R-:W-:Y:S01]  /*0d60*/  BSSY.RECONVERGENT B0, `(.L_x_9) ;  /* 0x0000017000007945 */ /* 0x000fe20003800200 */
[----:B------:R-:W-:Y:S02]  /*0d70*/  ISETP.NE.AND P4, PT, R5, RZ, PT ;  /* 0x000000ff0500720c */ /* 0x000fe40003f85270 */
[----:B------:R-:W-:Y:S02]  /*0d80*/  ISETP.GE.AND P0, PT, R3, R4, PT ;  /* 0x000000040300720c */ /* 0x000fe40003f06270 */
[----:B------:R-:W-:Y:S01]  /*0d90*/  MOV R6, R0 ;  /* 0x0000000000067202 */ /* 0x000fe20000000f00 */
[----:B012---:R-:W-:Y:S10]  /*0da0*/  @P2 BRA `(.L_x_10) ;  /* 0x0000000000482947 */ /* 0x007ff40003800000 */
[----:B------:R-:W0:Y:S01]  /*0db0*/  LDC R14, c[0x0][0x384] ;  /* 0x0000e100ff0e7b82 */ /* 0x000e220000000800 */
[----:B------:R-:W-:Y:S01]  /*0dc0*/  IMAD.MOV.U32 R13, RZ, RZ, RZ ;  /* 0x000000ffff0d7224 */ /* 0x000fe200078e00ff */
[----:B------:R-:W-:-:S06]  /*0dd0*/  MOV R6, R0 ;  /* 0x0000000000067202 */ /* 0x000fcc0000000f00 */
[----:B------:R-:W1:Y:S02]  /*0de0*/  LDC.64 R10, c[0x0][0x388] ;  /* 0x0000e200ff0a7b82 */ /* 0x000e640000000a00 */
.L_x_11:
[----:B0-2---:R-:W-:Y:S01]  /*0df0*/  IMAD R9, R15, R14, R6 ;  /* 0x0000000e0f097224 */ /* 0x005fe200078e0206 */
[----:B------:R-:W-:Y:S01]  /*0e00*/  IADD3 R13, PT, PT, R13, 0x8, RZ ;  /* 0x000000080d0d7810 */ /* 0x000fe20007ffe0ff */
[----:B------:R-:W-:Y:S02]  /*0e10*/  VIADD R6, R6, 0x8 ;  /* 0x0000000806067836 */ /* 0x000fe40000000000 */
[----:B-1----:R-:W-:Y:S01]  /*0e20*/  IMAD.WIDE R8, R9, 0x4, R10 ;  /* 0x0000000409087825 */ /* 0x002fe200078e020a */
[----:B------:R-:W-:-:S04]  /*0e30*/  ISETP.NE.AND P3, PT, R13, R2, PT ;  /* 0x000000020d00720c */ /* 0x000fc80003f65270 */
[----:B------:R2:W-:Y:S04]  /*0e40*/  STG.E desc[UR6][R8.64], RZ ;  /* 0x000000ff08007986 */ /* 0x0005e8000c101906 */
[----:B------:R2:W-:Y:S04]  /*0e50*/  STG.E desc[UR6][R8.64+0x4], RZ ;  /* 0x000004ff08007986 */ /* 0x0005e8000c101906 */
[----:B------:R2:W-:Y:S04]  /*0e60*/  STG.E desc[UR6][R8.64+0x8], RZ ;  /* 0x000008ff08007986 */ /* 0x0005e8000c101906 */
[----:B------:R2:W-:Y:S04]  /*0e70*/  STG.E desc[UR6][R8.64+0xc], RZ ;  /* 0x00000cff08007986 */ /* 0x0005e8000c101906 */
[----:B------:R2:W-:Y:S04]  /*0e80*/  STG.E desc[UR6][R8.64+0x10], RZ ;  /* 0x000010ff08007986 */ /* 0x0005e8000c101906 */
[----:B------:R2:W-:Y:S04]  /*0e90*/  STG.E desc[UR6][R8.64+0x14], RZ ;  /* 0x000014ff08007986 */ /* 0x0005e8000c101906 */
[----:B------:R2:W-:Y:S04]  /*0ea0*/  STG.E desc[UR6][R8.64+0x18], RZ ;  /* 0x000018ff08007986 */ /* 0x0005e8000c101906 */
[----:B------:R2:W-:Y:S01]  /*0eb0*/  STG.E desc[UR6][R8.64+0x1c], RZ ;  /* 0x00001cff08007986 */ /* 0x0005e2000c101906 */
[----:B------:R-:W-:Y:S05]  /*0ec0*/  @P3 BRA `(.L_x_11) ;  /* 0xfffffffc00c83947 */ /* 0x000fea000383ffff */
.L_x_10:
[----:B------:R-:W-:Y:S05]  /*0ed0*/  BSYNC.RECONVERGENT B0 ;  /* 0x0000000000007941 */ /* 0x000fea0003800200 */
.L_x_9:
[----:B------:R-:W-:Y:S04]  /*0ee0*/  BSSY.RECONVERGENT B0, `(.L_x_12) ;  /* 0x000001e000007945 */ /* 0x000fe80003800200 */
[----:B------:R-:W-:Y:S05]  /*0ef0*/  @!P4 BRA `(.L_x_13) ;  /* 0x000000000070c947 */ /* 0x000fea0003800000 */
[----:B------:R-:W-:Y:S01]  /*0f00*/  BSSY.RECONVERGENT B1, `(.L_x_14) ;  /* 0x000000c000017945 */ /* 0x000fe20003800200 */
[----:B------:R-:W-:-:S03]  /*0f10*/  ISETP.NE.AND P3, PT, R12, RZ, PT ;  /* 0x000000ff0c00720c */ /* 0x000fc60003f65270 */
[----:B------:R-:W-:Y:S10]  /*0f20*/  @!P1 BRA `(.L_x_15) ;  /* 0x0000000000249947 */ /* 0x000ff40003800000 */
[----:B--2---:R-:W0:Y:S01]  /*0f30*/  LDC.64 R8, c[0x0][0x388] ;  /* 0x0000e200ff087b82 */ /* 0x004e220000000a00 */
[----:B------:R-:W1:Y:S02]  /*0f40*/  LDCU UR4, c[0x0][0x384] ;  /* 0x00007080ff0477ac */ /* 0x000e640008000800 */
[----:B-1----:R-:W-:Y:S01]  /*0f50*/  IMAD R11, R15, UR4, R6 ;  /* 0x000000040f0b7c24 */ /* 0x002fe2000f8e0206 */
[----:B------:R-:W-:-:S03]  /*0f60*/  IADD3 R6, PT, PT, R6, 0x4, RZ ;  /* 0x0000000406067810 */ /* 0x000fc60007ffe0ff */
[----:B0-----:R-:W-:-:S05]  /*0f70*/  IMAD.WIDE R8, R11, 0x4, R8 ;  /* 0x000000040b087825 */ /* 0x001fca00078e0208 */
[----:B------:R0:W-:Y:S04]  /*0f80*/  STG.E desc[UR6][R8.64], RZ ;  /* 0x000000ff08007986 */ /* 0x0001e8000c101906 */
[----:B------:R0:W-:Y:S04]  /*0f90*/  STG.E desc[UR6][R8.64+0x4], RZ ;  /* 0x000004ff08007986 */ /* 0x0001e8000c101906 */
[----:B------:R0:W-:Y:S04]  /*0fa0*/  STG.E desc[UR6][R8.64+0x8], RZ ;  /* 0x000008ff08007986 */ /* 0x0001e8000c101906 */
[----:B------:R0:W-:Y:S02]  /*0fb0*/  STG.E desc[UR6][R8.64+0xc], RZ ;  /* 0x00000cff08007986 */ /* 0x0001e4000c101906 */
.L_x_15:
[----:B------:R-:W-:Y:S05]  /*0fc0*/  BSYNC.RECONVERGENT B1 ;  /* 0x0000000000017941 */ /* 0x000fea0003800200 */
.L_x_14:
[----:B------:R-:W-:Y:S05]  /*0fd0*/  @!P3 BRA `(.L_x_13) ;  /* 0x000000000038b947 */ /* 0x000fea0003800000 */
[----:B------:R-:W-:Y:S02]  /*0fe0*/  ISETP.NE.AND P3, PT, R12, 0x1, PT ;  /* 0x000000010c00780c */ /* 0x000fe40003f65270 */
[----:B------:R-:W-:-:S11]  /*0ff0*/  LOP3.LUT P4, RZ, R7, 0x1, RZ, 0xc0, !PT ;  /* 0x0000000107ff7812 */ /* 0x000fd6000788c0ff */
[----:B------:R-:W1:Y:S08]  /*1000*/  @P3 LDC R13, c[0x0][0x384] ;  /* 0x0000e100ff0d3b82 */ /* 0x000e700000000800 */
[----:B------:R-:W3:Y:S08]  /*1010*/  @P4 LDC R14, c[0x0][0x384] ;  /* 0x0000e100ff0e4b82 */ /* 0x000ef00000000800 */
[----:B------:R-:W4:Y:S08]  /*1020*/  @P3 LDC.64 R10, c[0x0][0x388] ;  /* 0x0000e200ff0a3b82 */ /* 0x000f300000000a00 */
[----:B0-2---:R-:W0:Y:S01]  /*1030*/  @P4 LDC.64 R8, c[0x0][0x388] ;  /* 0x0000e200ff084b82 */ /* 0x005e220000000a00 */
[----:B-1----:R-:W-:Y:S01]  /*1040*/  @P3 IMAD R17, R15, R13, R6 ;  /* 0x0000000d0f113224 */ /* 0x002fe200078e0206 */
[----:B------:R-:W-:-:S05]  /*1050*/  @P3 IADD3 R6, PT, PT, R6, 0x2, RZ ;  /* 0x0000000206063810 */ /* 0x000fca0007ffe0ff */
[----:B---3--:R-:W-:Y:S02]  /*1060*/  @P4 IMAD R13, R15, R14, R6 ;  /* 0x0000000e0f0d4224 */ /* 0x008fe400078e0206 */
[----:B----4-:R-:W-:-:S05]  /*1070*/  @P3 IMAD.WIDE R10, R17, 0x4, R10 ;  /* 0x00000004110a3825 */ /* 0x010fca00078e020a */
[----:B------:R1:W-:Y:S01]  /*1080*/  @P3 STG.E desc[UR6][R10.64], RZ ;  /* 0x000000ff0a003986 */ /* 0x0003e2000c101906 */
[----:B0-----:R-:W-:-:S03]  /*1090*/  @P4 IMAD.WIDE R8, R13, 0x4, R8 ;  /* 0x000000040d084825 */ /* 0x001fc600078e0208 */
[----:B------:R1:W-:Y:S04]  /*10a0*/  @P3 STG.E desc[UR6][R10.64+0x4], RZ ;  /* 0x000004ff0a003986 */ /* 0x0003e8000c101906 */
[----:B------:R1:W-:Y:S02]  /*10b0*/  @P4 STG.E desc[UR6][R8.64], RZ ;  /* 0x000000ff08004986 */ /* 0x0003e4000c101906 */
.L_x_13:
[----:B------:R-:W-:Y:S05]  /*10c0*/  BSYNC.RECONVERGENT B0 ;  /* 0x0000000000007941 */ /* 0x000fea0003800200 */
.L_x_12:
[----:B------:R-:W-:Y:S05]  /*10d0*/  @!P0 BRA `(.L_x_16) ;  /* 0xfffffffc00188947 */ /* 0x000fea000383ffff */
[----:B------:R-:W-:Y:S05]  /*10e0*/  EXIT ;  /* 0x000000000000794d */ /* 0x000fea0003800000 */
.L_x_17:
[----:B------:R-:W-:-:S00]  /*10f0*/  BRA `(.L_x_17) ;  /* 0xfffffffc00fc7947 */ /* 0x000fc0000383ffff */
[----:B------:R-:W-:-:S00]  /*1100*/  NOP ;  /* 0x0000000000007918 */ /* 0x000fc00000000000 */
[----:B------:R-:W-:-:S00]  /*1110*/  NOP ;  /* 0x0000000000007918 */ /* 0x000fc00000000000 */
[----:B------:R-:W-:-:S00]  /*1120*/  NOP ;  /* 0x0000000000007918 */ /* 0x000fc00000000000 */
[----:B------:R-:W-:-:S00]  /*1130*/  NOP ;  /* 0x0000000000007918 */ /* 0x000fc00000000000 */
[----:B------:R-:W-:-:S00]  /*1140*/  NOP ;  /* 0x0000000000007918 */ /* 0x000fc00000000000 */
[----:B------:R-:W-:-:S00]  /*1150*/  NOP ;  /* 0x0000000000007918 */ /* 0x000fc00000000000 */
[----:B------:R-:W-:-:S00]  /*1160*/  NOP ;  /* 0x0000000000007918 */ /* 0x000fc00000000000 */
[----:B------:R-:W-:-:S00]  /*1170*/  NOP ;  /* 0x0000000000007918 */ /* 0x000fc00000000000 */
.L_x_169:


//--------------------- .text._Z14normalize_rowsiiPfS_ --------------------------
	.section	.text._Z14normalize_rowsiiPfS_,"ax",@progbits
	.align	128
        .global         _Z14normalize_rowsiiPfS_
        .type           _Z14normalize_rowsiiPfS_,@function
        .size           _Z14normalize_rowsiiPfS_,(.L_x_168 - _Z14normalize_rowsiiPfS_)
        .other          _Z14normalize_rowsiiPfS_,@"STO_CUDA_ENTRY STV_DEFAULT"
_Z14normalize_rowsiiPfS_:
.text._Z14normalize_rowsiiPfS_:
[----:B------:R-:W-:Y:S01]  /*0000*/  LDC R1, c[0x0][0x37c] ;  /* 0x0000df00ff017b82 */ /* 0x000fe20000000800 */
[----:B------:R-:W0:Y:S01]  /*0010*/  S2R R5, SR_CTAID.X ;  /* 0x0000000000057919 */ /* 0x000e220000002500 */
[----:B------:R-:W1:Y:S01]  /*0020*/  LDCU UR4, c[0x0][0x380] ;  /* 0x00007000ff0477ac */ /* 0x000e620008000800 */
[----:B------:R-:W0:Y:S02]  /*0030*/  S2R R0, SR_TID.X ;  /* 0x0000000000007919 */ /* 0x000e240000002100 */
[----:B0-----:R-:W-:-:S04]  /*0040*/  LEA R5, R5, R0, 0x4 ;  /* 0x0000000005057211 */ /* 0x001fc800078e20ff */
[----:B-1----:R-:W-:-:S13]  /*0050*/  ISETP.GE.AND P0, PT, R5, UR4, PT ;  /* 0x0000000405007c0c */ /* 0x002fda000bf06270 */
[----:B------:R-:W-:Y:S05]  /*0060*/  @P0 EXIT ;  /* 0x000000000000094d */ /* 0x000fea0003800000 */
[----:B------:R-:W0:Y:S01]  /*0070*/  LDCU UR5, c[0x0][0x384] ;  /* 0x00007080ff0577ac */ /* 0x000e220008000800 */
[----:B------:R-:W-:Y:S01]  /*0080*/  HFMA2 R9, -RZ, RZ, 0, 0 ;  /* 0x00000000ff097431 */ /* 0x000fe200000001ff */
[----:B------:R-:W1:Y:S01]  /*0090*/  LDCU.64 UR10, c[0x0][0x358] ;  /* 0x00006b00ff0a77ac */ /* 0x000e620008000a00 */
[----:B0-----:R-:W-:-:S09]  /*00a0*/  UISETP.GE.AND UP0, UPT, UR5, 0x1, UPT ;  /* 0x000000010500788c */ /* 0x001fd2000bf06270 */
[----:B-1----:R-:W-:Y:S05]  /*00b0*/  BRA.U !UP0, `(.L_x_18) ;  /* 0x0000001d08f87547 */ /* 0x002fea000b800000 */
[----:B------:R-:W-:Y:S02]  /*00c0*/  UISETP.GE.U32.AND UP0, UPT, UR5, 0x10, UPT ;  /* 0x000000100500788c */ /* 0x000fe4000bf06070 */
[----:B------:R-:W-:Y:S01]  /*00d0*/  IMAD R4, R5, UR5, RZ ;  /* 0x0000000505047c24 */ /* 0x000fe2000f8e02ff */
[----:B------:R-:W-:Y:S01]  /*00e0*/  I2FP.F32.U32 R3, UR5 ;  /* 0x0000000500037c45 */ /* 0x000fe20008201000 */
[----:B------:R-:W-:Y:S01]  /*00f0*/  ULOP3.LUT UR8, UR5, 0xf, URZ, 0xc0, !UPT ;  /* 0x0000000f05087892 */ /* 0x000fe2000f8ec0ff */
[----:B------:R-:W-:Y:S01]  /*0100*/  MOV R9, RZ ;  /* 0x000000ff00097202 */ /* 0x000fe20000000f00 */
[----:B------:R-:W-:-:S03]  /*0110*/  UMOV UR4, URZ ;  /* 0x000000ff00047c82 */ /* 0x000fc60008000000 */
[----:B------:R-:W-:Y:S07]  /*0120*/  BRA.U !UP0, `(.L_x_19) ;  /* 0x0000001108307547 */ /* 0x000fee000b800000 */
[----:B------:R-:W0:Y:S01]  /*0130*/  LDCU.64 UR6, c[0x0][0x388] ;  /* 0x00007100ff0677ac */ /* 0x000e220008000a00 */
[----:B------:R-:W-:Y:S02]  /*0140*/  MOV R9, RZ ;  /* 0x000000ff00097202 */ /* 0x000fe40000000f00 */
[----:B------:R-:W-:Y:S01]  /*0150*/  MOV R2, R4 ;  /* 0x0000000400027202 */ /* 0x000fe20000000f00 */
[----:B------:R-:W-:-:S04]  /*0160*/  ULOP3.LUT UR4, UR5, 0x7ffffff0, URZ, 0xc0, !UPT ;  /* 0x7ffffff005047892 */ /* 0x000fc8000f8ec0ff */
[----:B------:R-:W-:Y:S02]  /*0170*/  UIADD3 UR9, UPT, UPT, -UR4, URZ, URZ ;  /* 0x000000ff04097290 */ /* 0x000fe4000fffe1ff */
[----:B0-----:R-:W-:-:S04]  /*0180*/  UIADD3 UR5, UP0, UPT, UR6, 0x20, URZ ;  /* 0x0000002006057890 */ /* 0x001fc8000ff1e0ff */
[----:B------:R-:W-:-:S12]  /*0190*/  UIADD3.X UR6, UPT, UPT, URZ, UR7, URZ, UP0, !UPT ;  /* 0x00000007ff067290 */ /* 0x000fd800087fe4ff */
.L_x_52:
[----:B------:R-:W-:Y:S02]  /*01a0*/  MOV R10, UR5 ;  /* 0x00000005000a7c02 */ /* 0x000fe40008000f00 */
[----:B------:R-:W-:-:S03]  /*01b0*/  MOV R11, UR6 ;  /* 0x00000006000b7c02 */ /* 0x000fc60008000f00 */
[----:B------:R-:W-:-:S05]  /*01c0*/  IMAD.WIDE R10, R2, 0x4, R10 ;  /* 0x00000004020a7825 */ /* 0x000fca00078e020a */
[----:B------:R-:W2:Y:S01]  /*01d0*/  LDG.E R0, desc[UR10][R10.64+-0x20] ;  /* 0xffffe00a0a007981 */ /* 0x000ea2000c1e1900 */
[----:B------:R-:W0:Y:S01]  /*01e0*/  MUFU.RCP R6, R3 ;  /* 0x0000000300067308 */ /* 0x000e220000001000 */
[----:B------:R-:W-:Y:S01]  /*01f0*/  BSSY.RECONVERGENT B2, `(.L_x_20) ;  /* 0x000000b000027945 */ /* 0x000fe20003800200 */
[----:B0-----:R-:W-:-:S04]  /*0200*/  FFMA R7, -R3, R6, 1 ;  /* 0x3f80000003077423 */ /* 0x001fc80000000106 */
[----:B------:R-:W-:Y:S02]  /*0210*/  FFMA R7, R6, R7, R6 ;  /* 0x0000000706077223 */ /* 0x000fe40000000006 */
[----:B--2---:R-:W0:Y:S02]  /*0220*/  FCHK P0, R0, R3 ;  /* 0x0000000300007302 */ /* 0x004e240000000000 */
[----:B------:R-:W-:-:S04]  /*0230*/  FFMA R6, R0, R7, RZ ;  /* 0x0000000700067223 */ /* 0x000fc800000000ff */
[----:B------:R-:W-:-:S04]  /*0240*/  FFMA R8, -R3, R6, R0 ;  /* 0x0000000603087223 */ /* 0x000fc80000000100 */
[----:B------:R-:W-:Y:S01]  /*0250*/  FFMA R6, R7, R8, R6 ;  /* 0x0000000807067223 */ /* 0x000fe20000000006 */
[----:B0-----:R-:W-:Y:S06]  /*0260*/  @!P0 BRA `(.L_x_21) ;  /* 0x00000000000c8947 */ /* 0x001fec0003800000 */
[----:B------:R-:W-:-:S07]  /*0270*/  MOV R6, 0x290 ;  /* 0x0000029000067802 */ /* 0x000fce0000000f00 */
[----:B------:R-:W-:Y:S05]  /*0280*/  CALL.REL.NOINC `($__internal_1_$__cuda_sm3x_div_rn_noftz_f32_slowpath) ;  /* 0x0000004800e47944 */ /* 0x000fea0003c00000 */
[----:B------:R-:W-:-:S07]  /*0290*/  MOV R6, R0 ;  /* 0x0000000000067202 */ /* 0x000fce0000000f00 */
.L_x_21:
[----:B------:R-:W-:Y:S05]  /*02a0*/  BSYNC.RECONVERGENT B2 ;  /* 0x0000000000027941 */ /* 0x000fea0003800200 */
.L_x_20:
[----:B------:R-:W2:Y:S01]  /*02b0*/  LDG.E R12, desc[UR10][R10.64+-0x1c] ;  /* 0xffffe40a0a0c7981 */ /* 0x000ea2000c1e1900 */
[----:B------:R-:W0:Y:S01]  /*02c0*/  MUFU.RCP R0, R3 ;  /* 0x0000000300007308 */ /* 0x000e220000001000 */
[----:B------:R-:W-:Y:S01]  /*02d0*/  BSSY.RECONVERGENT B2, `(.L_x_22) ;  /* 0x000000d000027945 */ /* 0x000fe20003800200 */
[----:B------:R-:W-:Y:S01]  /*02e0*/  FADD R9, R6, R9 ;  /* 0x0000000906097221 */ /* 0x000fe20000000000 */
[----:B0-----:R-:W-:-:S04]  /*02f0*/  FFMA R7, -R3, R0, 1 ;  /* 0x3f80000003077423 */ /* 0x001fc80000000100 */
[----:B------:R-:W-:Y:S01]  /*0300*/  FFMA R0, R0, R7, R0 ;  /* 0x0000000700007223 */ /* 0x000fe20000000000 */
[----:B--2---:R-:W0:Y:S03]  /*0310*/  FCHK P0, R12, R3 ;  /* 0x000000030c007302 */ /* 0x004e260000000000 */
[----:B------:R-:W-:-:S04]  /*0320*/  FFMA R7, R0, R12, RZ ;  /* 0x0000000c00077223 */ /* 0x000fc800000000ff */
[----:B------:R-:W-:-:S04]  /*0330*/  FFMA R8, -R3, R7, R12 ;  /* 0x0000000703087223 */ /* 0x000fc8000000010c */
[----:B------:R-:W-:Y:S01]  /*0340*/  FFMA R8, R0, R8, R7 ;  /* 0x0000000800087223 */ /* 0x000fe20000000007 */
[----:B0-----:R-:W-:Y:S06]  /*0350*/  @!P0 BRA `(.L_x_23) ;  /* 0x0000000000108947 */ /* 0x001fec0003800000 */
[----:B------:R-:W-:Y:S02]  /*0360*/  MOV R0, R12 ;  /* 0x0000000c00007202 */ /* 0x000fe40000000f00 */
[----:B------:R-:W-:-:S07]  /*0370*/  MOV R6, 0x390 ;  /* 0x0000039000067802 */ /* 0x000fce0000000f00 */
[----:B------:R-:W-:Y:S05]  /*0380*/  CALL.REL.NOINC `($__internal_1_$__cuda_sm3x_div_rn_noftz_f32_slowpath) ;  /* 0x0000004800a47944 */ /* 0x000fea0003c00000 */
[----:B------:R-:W-:-:S07]  /*0390*/  MOV R8, R0 ;  /* 0x0000000000087202 */ /* 0x000fce0000000f00 */
.L_x_23:
[----:B------:R-:W-:Y:S05]  /*03a0*/  BSYNC.RECONVERGENT B2 ;  /* 0x0000000000027941 */ /* 0x000fea0003800200 */
.L_x_22:
        /* <DEDUP_REMOVED lines=15> */
.L_x_25:
[----:B------:R-:W-:Y:S05]  /*04a0*/  BSYNC.RECONVERGENT B2 ;  /* 0x0000000000027941 */ /* 0x000fea0003800200 */
.L_x_24:
        /* <DEDUP_REMOVED lines=15> */
.L_x_27:
[----:B------:R-:W-:Y:S05]  /*05a0*/  BSYNC.RECONVERGENT B2 ;  /* 0x0000000000027941 */ /* 0x000fea0003800200 */
.L_x_26:
        /* <DEDUP_REMOVED lines=15> */
.L_x_29:
[----:B------:R-:W-:Y:S05]  /*06a0*/  BSYNC.RECONVERGENT B2 ;  /* 0x0000000000027941 */ /* 0x000fea0003800200 */
.L_x_28:
        /* <DEDUP_REMOVED lines=15> */
.L_x_31:
[----:B------:R-:W-:Y:S05]  /*07a0*/  BSYNC.RECONVERGENT B2 ;  /* 0x0000000000027941 */ /* 0x000fea0003800200 */
.L_x_30:
        /* <DEDUP_REMOVED lines=15> */
.L_x_33:
[----:B------:R-:W-:Y:S05]  /*08a0*/  BSYNC.RECONVERGENT B2 ;  /* 0x0000000000027941 */ /* 0x000fea0003800200 */
.L_x_32:
        /* <DEDUP_REMOVED lines=15> */
.L_x_35:
[----:B------:R-:W-:Y:S05]  /*09a0*/  BSYNC.RECONVERGENT B2 ;  /* 0x0000000000027941 */ /* 0x000fea0003800200 */
.L_x_34:
        /* <DEDUP_REMOVED lines=15> */
.L_x_37:
[----:B------:R-:W-:Y:S05]  /*0aa0*/  BSYNC.RECONVERGENT B2 ;  /* 0x0000000000027941 */ /* 0x000fea0003800200 */
.L_x_36:
        /* <DEDUP_REMOVED lines=15> */
.L_x_39:
[----:B------:R-:W-:Y:S05]  /*0ba0*/  BSYNC.RECONVERGENT B2 ;  /* 0x0000000000027941 */ /* 0x000fea0003800200 */
.L_x_38:
        /* <DEDUP_REMOVED lines=15> */
.L_x_41:
[----:B------:R-:W-:Y:S05]  /*0ca0*/  BSYNC.RECONVERGENT B2 ;  /* 0x0000000000027941 */ /* 0x000fea0003800200 */
.L_x_40:
        /* <DEDUP_REMOVED lines=15> */
.L_x_43:
[----:B------:R-:W-:Y:S05]  /*0da0*/  BSYNC.RECONVERGENT B2 ;  /* 0x0000000000027941 */ /* 0x000fea0003800200 */
.L_x_42:
        /* <DEDUP_REMOVED lines=15> */
.L_x_45:
[----:B------:R-:W-:Y:S05]  /*0ea0*/  BSYNC.RECONVERGENT B2 ;  /* 0x0000000000027941 */ /* 0x000fea0003800200 */
.L_x_44:
        /* <DEDUP_REMOVED lines=15> */
.L_x_47:
[----:B------:R-:W-:Y:S05]  /*0fa0*/  BSYNC.RECONVERGENT B2 ;  /* 0x0000000000027941 */ /* 0x000fea0003800200 */
.L_x_46:
        /* <DEDUP_REMOVED lines=15> */
.L_x_49:
[----:B------:R-:W-:Y:S05]  /*10a0*/  BSYNC.RECONVERGENT B2 ;  /* 0x0000000000027941 */ /* 0x000fea0003800200 */
.L_x_48:
        /* <DEDUP_REMOVED lines=14> */
.L_x_51:
[----:B------:R-:W-:Y:S05]  /*1190*/  BSYNC.RECONVERGENT B2 ;  /* 0x0000000000027941 */ /* 0x000fea0003800200 */
.L_x_50:
[----:B------:R-:W-:Y:S01]  /*11a0*/  UIADD3 UR9, UPT, UPT, UR9, 0x10, URZ ;  /* 0x0000001009097890 */ /* 0x000fe2000fffe0ff */
[----:B------:R-:W-:Y:S01]  /*11b0*/  FADD R9, R9, R0 ;  /* 0x0000000009097221 */ /* 0x000fe20000000000 */
[----:B------:R-:W-:Y:S02]  /*11c0*/  IADD3 R2, PT, PT, R2, 0x10, RZ ;  /* 0x0000001002027810 */ /* 0x000fe40007ffe0ff */
[----:B------:R-:W-:-:S09]  /*11d0*/  UISETP.NE.AND UP0, UPT, UR9, URZ, UPT ;  /* 0x000000ff0900728c */ /* 0x000fd2000bf05270 */
[----:B------:R-:W-:Y:S05]  /*11e0*/  BRA.U UP0, `(.L_x_52) ;  /* 0xffffffed00ec7547 */ /* 0x000fea000b83ffff */
.L_x_19:
[----:B------:R-:W-:-:S09]  /*11f0*/  UISETP.NE.AND UP0, UPT, UR8, URZ, UPT ;  /* 0x000000ff0800728c */ /* 0x000fd2000bf05270 */
[----:B------:R-:W-:Y:S05]  /*1200*/  BRA.U !UP0, `(.L_x_18) ;  /* 0x0000000d08a47547 */ /* 0x000fea000b800000 */
[----:B------:R-:W0:Y:S01]  /*1210*/  LDCU UR5, c[0x0][0x384] ;  /* 0x00007080ff0577ac */ /* 0x000e220008000800 */
[----:B------:R-:W-:Y:S02]  /*1220*/  UISETP.GE.U32.AND UP0, UPT, UR8, 0x8, UPT ;  /* 0x000000080800788c */ /* 0x000fe4000bf06070 */
[----:B0-----:R-:W-:-:S07]  /*1230*/  ULOP3.LUT UR5, UR5, 0x7, URZ, 0xc0, !UPT ;  /* 0x0000000705057892 */ /* 0x001fce000f8ec0ff */
[----:B------:R-:W-:Y:S05]  /*1240*/  BRA.U !UP0, `(.L_x_53) ;  /* 0x00000009080c7547 */ /* 0x000fea000b800000 */
[----:B------:R-:W0:Y:S01]  /*1250*/  LDC.64 R10, c[0x0][0x388] ;  /* 0x0000e200ff0a7b82 */ /* 0x000e220000000a00 */
[----:B------:R-:W-:-:S05]  /*1260*/  IADD3 R7, PT, PT, R4, UR4, RZ ;  /* 0x0000000404077c10 */ /* 0x000fca000fffe0ff */
[----:B0-----:R-:W-:-:S05]  /*1270*/  IMAD.WIDE R10, R7, 0x4, R10 ;  /* 0x00000004070a7825 */ /* 0x001fca00078e020a */
        /* <DEDUP_REMOVED lines=14> */
.L_x_55:
[----:B------:R-:W-:Y:S05]  /*1360*/  BSYNC.RECONVERGENT B2 ;  /* 0x0000000000027941 */ /* 0x000fea0003800200 */
.L_x_54:
        /* <DEDUP_REMOVED lines=15> */
.L_x_57:
[----:B------:R-:W-:Y:S05]  /*1460*/  BSYNC.RECONVERGENT B2 ;  /* 0x0000000000027941 */ /* 0x000fea0003800200 */
.L_x_56:
        /* <DEDUP_REMOVED lines=15> */
.L_x_59:
[----:B------:R-:W-:Y:S05]  /*1560*/  BSYNC.RECONVERGENT B2 ;  /* 0x0000000000027941 */ /* 0x000fea0003800200 */
.L_x_58:
        /* <DEDUP_REMOVED lines=15> */
.L_x_61:
[----:B------:R-:W-:Y:S05]  /*1660*/  BSYNC.RECONVERGENT B2 ;  /* 0x0000000000027941 */ /* 0x000fea0003800200 */
.L_x_60:
        /* <DEDUP_REMOVED lines=15> */
.L_x_63:
[----:B------:R-:W-:Y:S05]  /*1760*/  BSYNC.RECONVERGENT B2 ;  /* 0x0000000000027941 */ /* 0x000fea0003800200 */
.L_x_62:
        /* <DEDUP_REMOVED lines=15> */
.L_x_65:
[----:B------:R-:W-:Y:S05]  /*1860*/  BSYNC.RECONVERGENT B2 ;  /* 0x0000000000027941 */ /* 0x000fea0003800200 */
.L_x_64:
        /* <DEDUP_REMOVED lines=15> */
.L_x_67:
[----:B------:R-:W-:Y:S05]  /*1960*/  BSYNC.RECONVERGENT B2 ;  /* 0x0000000000027941 */ /* 0x000fea0003800200 */
.L_x_66:
        /* <DEDUP_REMOVED lines=14> */
.L_x_69:
[----:B------:R-:W-:Y:S05]  /*1a50*/  BSYNC.RECONVERGENT B2 ;  /* 0x0000000000027941 */ /* 0x000fea0003800200 */
.L_x_68:
[----:B------:R-:W-:Y:S01]  /*1a60*/  FADD R9, R2, R0 ;  /* 0x0000000002097221 */ /* 0x000fe20000000000 */
[----:B------:R-:W-:-:S12]  /*1a70*/  UIADD3 UR4, UPT, UPT, UR4, 0x8, URZ ;  /* 0x0000000804047890 */ /* 0x000fd8000fffe0ff */
.L_x_53:
        /* <DEDUP_REMOVED lines=23> */
.L_x_72:
[----:B------:R-:W-:Y:S05]  /*1bf0*/  BSYNC.RECONVERGENT B2 ;  /* 0x0000000000027941 */ /* 0x000fea0003800200 */
.L_x_71:
        /* <DEDUP_REMOVED lines=15> */
.L_x_74:
[----:B------:R-:W-:Y:S05]  /*1cf0*/  BSYNC.RECONVERGENT B2 ;  /* 0x0000000000027941 */ /* 0x000fea0003800200 */
.L_x_73:
        /* <DEDUP_REMOVED lines=15> */
.L_x_76:
[----:B------:R-:W-:Y:S05]  /*1df0*/  BSYNC.RECONVERGENT B2 ;  /* 0x0000000000027941 */ /* 0x000fea0003800200 */
.L_x_75:
        /* <DEDUP_REMOVED lines=14> */
.L_x_78:
[----:B------:R-:W-:Y:S05]  /*1ee0*/  BSYNC.RECONVERGENT B2 ;  /* 0x0000000000027941 */ /* 0x000fea0003800200 */
.L_x_77:
[----:B------:R-:W-:Y:S01]  /*1ef0*/  FADD R9, R2, R0 ;  /* 0x0000000002097221 */ /* 0x000fe20000000000 */
[----:B------:R-:W-:-:S12]  /*1f00*/  UIADD3 UR4, UPT, UPT, UR4, 0x4, URZ ;  /* 0x0000000404047890 */ /* 0x000fd8000fffe0ff */
.L_x_70:
[----:B------:R-:W-:-:S09]  /*1f10*/  UISETP.NE.AND UP0, UPT, UR6, URZ, UPT ;  /* 0x000000ff0600728c */ /* 0x000fd2000bf05270 */
[----:B------:R-:W-:Y:S05]  /*1f20*/  BRA.U !UP0, `(.L_x_18) ;  /* 0x00000001085c7547 */ /* 0x000fea000b800000 */
[----:B------:R-:W0:Y:S01]  /*1f30*/  LDC.64 R10, c[0x0][0x388] ;  /* 0x0000e200ff0a7b82 */ /* 0x000e220000000a00 */
[----:B------:R-:W-:Y:S01]  /*1f40*/  IADD3 R19, PT, PT, R4, UR4, RZ ;  /* 0x0000000404137c10 */ /* 0x000fe2000fffe0ff */
[----:B------:R-:W-:-:S12]  /*1f50*/  UIADD3 UR6, UPT, UPT, -UR6, URZ, URZ ;  /* 0x000000ff06067290 */ /* 0x000fd8000fffe1ff */
.L_x_81:
[----:B0-----:R-:W-:-:S06]  /*1f60*/  IMAD.WIDE R6, R19, 0x4, R10 ;  /* 0x0000000413067825 */ /* 0x001fcc00078e020a */
[----:B------:R-:W2:Y:S01]  /*1f70*/  LDG.E R6, desc[UR10][R6.64] ;  /* 0x0000000a06067981 */ /* 0x000ea2000c1e1900 */
[----:B------:R-:W0:Y:S01]  /*1f80*/  MUFU.RCP R0, R3 ;  /* 0x0000000300007308 */ /* 0x000e220000001000 */
[----:B------:R-:W-:Y:S01]  /*1f90*/  UIADD3 UR6, UPT, UPT, UR6, 0x1, URZ ;  /* 0x0000000106067890 */ /* 0x000fe2000fffe0ff */
[----:B------:R-:W-:Y:S03]  /*1fa0*/  BSSY.RECONVERGENT B2, `(.L_x_79) ;  /* 0x000000c000027945 */ /* 0x000fe60003800200 */
[----:B------:R-:W-:Y:S01]  /*1fb0*/  UISETP.NE.AND UP0, UPT, UR6, URZ, UPT ;  /* 0x000000ff0600728c */ /* 0x000fe2000bf05270 */
        /* <DEDUP_REMOVED lines=10> */
.L_x_80:
[----:B------:R-:W-:Y:S05]  /*2060*/  BSYNC.RECONVERGENT B2 ;  /* 0x0000000000027941 */ /* 0x000fea0003800200 */
.L_x_79:
[----:B------:R-:W-:Y:S01]  /*2070*/  FADD R9, R0, R9 ;  /* 0x0000000900097221 */ /* 0x000fe20000000000 */
[----:B------:R-:W-:Y:S01]  /*2080*/  IADD3 R19, PT, PT, R19, 0x1, RZ ;  /* 0x0000000113137810 */ /* 0x000fe20007ffe0ff */
[----:B------:R-:W-:Y:S06]  /*2090*/  BRA.U UP0, `(.L_x_81) ;  /* 0xfffffffd00b07547 */ /* 0x000fec000b83ffff */
.L_x_18:
[----:B------:R-:W0:Y:S01]  /*20a0*/  LDC R0, c[0x0][0x384] ;  /* 0x0000e100ff007b82 */ /* 0x000e220000000800 */
[----:B------:R-:W-:Y:S02]  /*20b0*/  MOV R8, RZ ;  /* 0x000000ff00087202 */ /* 0x000fe40000000f00 */
[----:B0-----:R-:W-:-:S13]  /*20c0*/  ISETP.GE.AND P0, PT, R0, 0x1, PT ;  /* 0x000000010000780c */ /* 0x001fda0003f06270 */
[----:B------:R-:W-:Y:S05]  /*20d0*/  @!P0 BRA `(.L_x_82) ;  /* 0x0000000800c08947 */ /* 0x000fea0003800000 */
[C---:B------:R-:W-:Y:S01]  /*20e0*/  ISETP.GE.U32.AND P2, PT, R0.reuse, 0x10, PT ;  /* 0x000000100000780c */ /* 0x040fe20003f46070 */
[----:B------:R-:W-:Y:S01]  /*20f0*/  HFMA2 R8, -RZ, RZ, 0, 0 ;  /* 0x00000000ff087431 */ /* 0x000fe200000001ff */
[----:B------:R-:W-:Y:S01]  /*2100*/  LOP3.LUT R22, R0, 0xf, RZ, 0xc0, !PT ;  /* 0x0000000f00167812 */ /* 0x000fe200078ec0ff */
[----:B------:R-:W-:Y:S01]  /*2110*/  IMAD R4, R5, R0, RZ ;  /* 0x0000000005047224 */ /* 0x000fe200078e02ff */
[----:B------:R-:W-:Y:S02]  /*2120*/  MOV R11, RZ ;  /* 0x000000ff000b7202 */ /* 0x000fe40000000f00 */
[----:B------:R-:W-:-:S07]  /*2130*/  ISETP.NE.AND P1, PT, R22, RZ, PT ;  /* 0x000000ff1600720c */ /* 0x000fce0003f25270 */
[----:B------:R-:W-:Y:S06]  /*2140*/  @!P2 BRA `(.L_x_83) ;  /* 0x000000040050a947 */ /* 0x000fec0003800000 */
[----:B------:R-:W0:Y:S01]  /*2150*/  LDCU.64 UR6, c[0x0][0x388] ;  /* 0x00007100ff0677ac */ /* 0x000e220008000a00 */
[----:B------:R-:W-:Y:S02]  /*2160*/  LOP3.LUT R11, R0, 0x7ffffff0, RZ, 0xc0, !PT ;  /* 0x7ffffff0000b7812 */ /* 0x000fe400078ec0ff */
[----:B------:R-:W-:Y:S01]  /*2170*/  MOV R8, RZ ;  /* 0x000000ff00087202 */ /* 0x000fe20000000f00 */
[----:B------:R-:W1:Y:S01]  /*2180*/  LDCU.64 UR4, c[0x0][0x390] ;  /* 0x00007200ff0477ac */ /* 0x000e620008000a00 */
[----:B------:R-:W-:Y:S02]  /*2190*/  MOV R10, R4 ;  /* 0x00000004000a7202 */ /* 0x000fe40000000f00 */
[----:B------:R-:W-:Y:S01]  /*21a0*/  IADD3 R12, PT, PT, -R11, RZ, RZ ;  /* 0x000000ff0b0c7210 */ /* 0x000fe20007ffe1ff */
[----:B0-----:R-:W-:Y:S02]  /*21b0*/  UIADD3 UR6, UP1, UPT, UR6, 0x20, URZ ;  /* 0x0000002006067890 */ /* 0x001fe4000ff3e0ff */
[----:B-1----:R-:W-:-:S02]  /*21c0*/  UIADD3 UR4, UP0, UPT, UR4, 0x20, URZ ;  /* 0x0000002004047890 */ /* 0x002fc4000ff1e0ff */
[----:B------:R-:W-:Y:S02]  /*21d0*/  UIADD3.X UR7, UPT, UPT, URZ, UR7, URZ, UP1, !UPT ;  /* 0x00000007ff077290 */ /* 0x000fe40008ffe4ff */
[----:B------:R-:W-:-:S12]  /*21e0*/  UIADD3.X UR5, UPT, UPT, URZ, UR5, URZ, UP0, !UPT ;  /* 0x00000005ff057290 */ /* 0x000fd800087fe4ff */
.L_x_84:
[----:B------:R-:W-:Y:S02]  /*21f0*/  MOV R2, UR6 ;  /* 0x0000000600027c02 */ /* 0x000fe40008000f00 */
[----:B------:R-:W-:-:S03]  /*2200*/  MOV R3, UR7 ;  /* 0x0000000700037c02 */ /* 0x000fc60008000f00 */
[----:B------:R-:W-:-:S05]  /*2210*/  IMAD.WIDE R2, R10, 0x4, R2 ;  /* 0x000000040a027825 */ /* 0x000fca00078e0202 */
[----:B-1----:R-:W2:Y:S01]  /*2220*/  LDG.E R20, desc[UR10][R2.64+-0x20] ;  /* 0xffffe00a02147981 */ /* 0x002ea2000c1e1900 */
[----:B------:R-:W-:Y:S02]  /*2230*/  MOV R6, UR4 ;  /* 0x0000000400067c02 */ /* 0x000fe40008000f00 */
[----:B------:R-:W-:-:S03]  /*2240*/  MOV R7, UR5 ;  /* 0x0000000500077c02 */ /* 0x000fc60008000f00 */
[----:B------:R-:W-:-:S04]  /*2250*/  IMAD.WIDE R6, R10, 0x4, R6 ;  /* 0x000000040a067825 */ /* 0x000fc800078e0206 */
[----:B--2---:R-:W-:-:S05]  /*2260*/  FADD R20, R20, -R9 ;  /* 0x8000000914147221 */ /* 0x004fca0000000000 */
[----:B------:R0:W-:Y:S04]  /*2270*/  STG.E desc[UR10][R6.64+-0x20], R20 ;  /* 0xffffe01406007986 */ /* 0x0001e8000c10190a */
[----:B------:R-:W2:Y:S02]  /*2280*/  LDG.E R18, desc[UR10][R2.64+-0x1c] ;  /* 0xffffe40a02127981 */ /* 0x000ea4000c1e1900 */
[----:B--2---:R-:W-:-:S05]  /*2290*/  FADD R18, R18, -R9 ;  /* 0x8000000912127221 */ /* 0x004fca0000000000 */
[----:B------:R1:W-:Y:S04]  /*22a0*/  STG.E desc[UR10][R6.64+-0x1c], R18 ;  /* 0xffffe41206007986 */ /* 0x0003e8000c10190a */
[----:B------:R-:W2:Y:S02]  /*22b0*/  LDG.E R14, desc[UR10][R2.64+-0x18] ;  /* 0xffffe80a020e7981 */ /* 0x000ea4000c1e1900 */
[----:B--2---:R-:W-:-:S05]  /*22c0*/  FADD R13, R14, -R9 ;  /* 0x800000090e0d7221 */ /* 0x004fca0000000000 */
[----:B------:R2:W-:Y:S04]  /*22d0*/  STG.E desc[UR10][R6.64+-0x18], R13 ;  /* 0xffffe80d06007986 */ /* 0x0005e8000c10190a */
[----:B------:R-:W3:Y:S02]  /*22e0*/  LDG.E R16, desc[UR10][R2.64+-0x14] ;  /* 0xffffec0a02107981 */ /* 0x000ee4000c1e1900 */
[----:B---3--:R-:W-:-:S05]  /*22f0*/  FADD R16, R16, -R9 ;  /* 0x8000000910107221 */ /* 0x008fca0000000000 */
[----:B------:R-:W-:Y:S04]  /*2300*/  STG.E desc[UR10][R6.64+-0x14], R16 ;  /* 0xffffec1006007986 */ /* 0x000fe8000c10190a */
[----:B------:R-:W3:Y:S02]  /*2310*/  LDG.E R14, desc[UR10][R2.64+-0x10] ;  /* 0xfffff00a020e7981 */ /* 0x000ee4000c1e1900 */
[----:B---3--:R-:W-:-:S05]  /*2320*/  FADD R14, R14, -R9 ;  /* 0x800000090e0e7221 */ /* 0x008fca0000000000 */
[----:B------:R3:W-:Y:S04]  /*2330*/  STG.E desc[UR10][R6.64+-0x10], R14 ;  /* 0xfffff00e06007986 */ /* 0x0007e8000c10190a */
[----:B------:R-:W4:Y:S02]  /*2340*/  LDG.E R24, desc[UR10][R2.64+-0xc] ;  /* 0xfffff40a02187981 */ /* 0x000f24000c1e1900 */
[----:B----4-:R-:W-:-:S05]  /*2350*/  FADD R29, R24, -R9 ;  /* 0x80000009181d7221 */ /* 0x010fca0000000000 */
[----:B------:R-:W-:Y:S04]  /*2360*/  STG.E desc[UR10][R6.64+-0xc], R29 ;  /* 0xfffff41d06007986 */ /* 0x000fe8000c10190a */
        /* <DEDUP_REMOVED lines=18> */
[----:B------:R-:W4:Y:S01]  /*2490*/  LDG.E R24, desc[UR10][R2.64+0x10] ;  /* 0x0000100a02187981 */ /* 0x000f22000c1e1900 */
[----:B0-----:R-:W-:Y:S01]  /*24a0*/  FFMA R20, R20, R20, R8 ;  /* 0x0000001414147223 */ /* 0x001fe20000000008 */
[----:B----4-:R-:W-:-:S05]  /*24b0*/  FADD R15, R24, -R9 ;  /* 0x80000009180f7221 */ /* 0x010fca0000000000 */
[----:B------:R0:W-:Y:S04]  /*24c0*/  STG.E desc[UR10][R6.64+0x10], R15 ;  /* 0x0000100f06007986 */ /* 0x0001e8000c10190a */
[----:B------:R-:W4:Y:S01]  /*24d0*/  LDG.E R8, desc[UR10][R2.64+0x14] ;  /* 0x0000140a02087981 */ /* 0x000f22000c1e1900 */
[----:B------:R-:W-:Y:S01]  /*24e0*/  FFMA R24, R18, R18, R20 ;  /* 0x0000001212187223 */ /* 0x000fe20000000014 */
[----:B----4-:R-:W-:-:S05]  /*24f0*/  FADD R8, R8, -R9 ;  /* 0x8000000908087221 */ /* 0x010fca0000000000 */
[----:B------:R4:W-:Y:S04]  /*2500*/  STG.E desc[UR10][R6.64+0x14], R8 ;  /* 0x0000140806007986 */ /* 0x0009e8000c10190a */
[----:B-1----:R-:W5:Y:S01]  /*2510*/  LDG.E R18, desc[UR10][R2.64+0x18] ;  /* 0x0000180a02127981 */ /* 0x002f62000c1e1900 */
[----:B--2---:R-:W-:-:S04]  /*2520*/  FFMA R13, R13, R13, R24 ;  /* 0x0000000d0d0d7223 */ /* 0x004fc80000000018 */
[----:B------:R-:W-:-:S04]  /*2530*/  FFMA R13, R16, R16, R13 ;  /* 0x00000010100d7223 */ /* 0x000fc8000000000d */
[----:B---3--:R-:W-:Y:S01]  /*2540*/  FFMA R14, R14, R14, R13 ;  /* 0x0000000e0e0e7223 */ /* 0x008fe2000000000d */
[----:B-----5:R-:W-:-:S05]  /*2550*/  FADD R18, R18, -R9 ;  /* 0x8000000912127221 */ /* 0x020fca0000000000 */
[----:B------:R1:W-:Y:S04]  /*2560*/  STG.E desc[UR10][R6.64+0x18], R18 ;  /* 0x0000181206007986 */ /* 0x0003e8000c10190a */
[----:B------:R-:W2:Y:S01]  /*2570*/  LDG.E R20, desc[UR10][R2.64+0x1c] ;  /* 0x00001c0a02147981 */ /* 0x000ea2000c1e1900 */
[----:B------:R-:W-:Y:S01]  /*2580*/  FFMA R14, R29, R29, R14 ;  /* 0x0000001d1d0e7223 */ /* 0x000fe2000000000e */
[----:B------:R-:W-:Y:S02]  /*2590*/  IADD3 R12, PT, PT, R12, 0x10, RZ ;  /* 0x000000100c0c7810 */ /* 0x000fe40007ffe0ff */
[----:B------:R-:W-:Y:S01]  /*25a0*/  IADD3 R10, PT, PT, R10, 0x10, RZ ;  /* 0x000000100a0a7810 */ /* 0x000fe20007ffe0ff */
[----:B------:R-:W-:Y:S01]  /*25b0*/  FFMA R14, R27, R27, R14 ;  /* 0x0000001b1b0e7223 */ /* 0x000fe2000000000e */
[----:B------:R-:W-:-:S03]  /*25c0*/  ISETP.NE.AND P2, PT, R12, RZ, PT ;  /* 0x000000ff0c00720c */ /* 0x000fc60003f45270 */
[----:B------:R-:W-:-:S04]  /*25d0*/  FFMA R14, R25, R25, R14 ;  /* 0x00000019190e7223 */ /* 0x000fc8000000000e */
[----:B------:R-:W-:-:S04]  /*25e0*/  FFMA R14, R23, R23, R14 ;  /* 0x00000017170e7223 */ /* 0x000fc8000000000e */
[----:B------:R-:W-:-:S04]  /*25f0*/  FFMA R14, R21, R21, R14 ;  /* 0x00000015150e7223 */ /* 0x000fc8000000000e */
[----:B------:R-:W-:-:S04]  /*2600*/  FFMA R14, R19, R19, R14 ;  /* 0x00000013130e7223 */ /* 0x000fc8000000000e */
[----:B------:R-:W-:-:S04]  /*2610*/  FFMA R14, R17, R17, R14 ;  /* 0x00000011110e7223 */ /* 0x000fc8000000000e */
[----:B0-----:R-:W-:-:S04]  /*2620*/  FFMA R15, R15, R15, R14 ;  /* 0x0000000f0f0f7223 */ /* 0x001fc8000000000e */
[----:B------:R-:W-:-:S04]  /*2630*/  FFMA R15, R8, R8, R15 ;  /* 0x00000008080f7223 */ /* 0x000fc8000000000f */
[----:B------:R-:W-:Y:S01]  /*2640*/  FFMA R15, R18, R18, R15 ;  /* 0x00000012120f7223 */ /* 0x000fe2000000000f */
[----:B--2---:R-:W-:-:S04]  /*2650*/  FADD R20, R20, -R9 ;  /* 0x8000000914147221 */ /* 0x004fc80000000000 */
[----:B----4-:R-:W-:Y:S01]  /*2660*/  FFMA R8, R20, R20, R15 ;  /* 0x0000001414087223 */ /* 0x010fe2000000000f */
[----:B------:R1:W-:Y:S01]  /*2670*/  STG.E desc[UR10][R6.64+0x1c], R20 ;  /* 0x00001c1406007986 */ /* 0x0003e2000c10190a */
[----:B------:R-:W-:Y:S05]  /*2680*/  @P2 BRA `(.L_x_84) ;  /* 0xfffffff800d82947 */ /* 0x000fea000383ffff */
.L_x_83:
[----:B------:R-:W-:Y:S05]  /*2690*/  @!P1 BRA `(.L_x_82) ;  /* 0x0000000400509947 */ /* 0x000fea0003800000 */
[----:B------:R-:W-:Y:S02]  /*26a0*/  ISETP.GE.U32.AND P1, PT, R22, 0x8, PT ;  /* 0x000000081600780c */ /* 0x000fe40003f26070 */
[----:B------:R-:W-:-:S04]  /*26b0*/  LOP3.LUT R12, R0, 0x7, RZ, 0xc0, !PT ;  /* 0x00000007000c7812 */ /* 0x000fc800078ec0ff */
[----:B------:R-:W-:-:S07]  /*26c0*/  ISETP.NE.AND P2, PT, R12, RZ, PT ;  /* 0x000000ff0c00720c */ /* 0x000fce0003f45270 */
[----:B------:R-:W-:Y:S06]  /*26d0*/  @!P1 BRA `(.L_x_85) ;  /* 0x0000000000989947 */ /* 0x000fec0003800000 */
[----:B------:R-:W0:Y:S01]  /*26e0*/  LDC.64 R2, c[0x0][0x388] ;  /* 0x0000e200ff027b82 */ /* 0x000e220000000a00 */
[----:B------:R-:W-:-:S07]  /*26f0*/  IADD3 R13, PT, PT, R4, R11, RZ ;  /* 0x0000000b040d7210 */ /* 0x000fce0007ffe0ff */
[----:B-1----:R-:W1:Y:S01]  /*2700*/  LDC.64 R6, c[0x0][0x390] ;  /* 0x0000e400ff067b82 */ /* 0x002e620000000a00 */
[----:B0-----:R-:W-:-:S05]  /*2710*/  IMAD.WIDE R2, R13, 0x4, R2 ;  /* 0x000000040d027825 */ /* 0x001fca00078e0202 */
[----:B------:R-:W2:Y:S01]  /*2720*/  LDG.E R10, desc[UR10][R2.64] ;  /* 0x0000000a020a7981 */ /* 0x000ea2000c1e1900 */
[----:B-1----:R-:W-:-:S04]  /*2730*/  IMAD.WIDE R6, R13, 0x4, R6 ;  /* 0x000000040d067825 */ /* 0x002fc800078e0206 */
[----:B--2---:R-:W-:-:S05]  /*2740*/  FADD R13, R10, -R9 ;  /* 0x800000090a0d7221 */ /* 0x004fca0000000000 */
[----:B------:R0:W-:Y:S04]  /*2750*/  STG.E desc[UR10][R6.64], R13 ;  /* 0x0000000d06007986 */ /* 0x0001e8000c10190a */
[----:B------:R-:W2:Y:S02]  /*2760*/  LDG.E R10, desc[UR10][R2.64+0x4] ;  /* 0x0000040a020a7981 */ /* 0x000ea4000c1e1900 */
[----:B--2---:R-:W-:-:S05]  /*2770*/  FADD R15, R10, -R9 ;  /* 0x800000090a0f7221 */ /* 0x004fca0000000000 */
[----:B------:R2:W-:Y:S04]  /*2780*/  STG.E desc[UR10][R6.64+0x4], R15 ;  /* 0x0000040f06007986 */ /* 0x0005e8000c10190a */
[----:B------:R-:W3:Y:S02]  /*2790*/  LDG.E R10, desc[UR10][R2.64+0x8] ;  /* 0x0000080a020a7981 */ /* 0x000ee4000c1e1900 */
[----:B---3--:R-:W-:-:S05]  /*27a0*/  FADD R17, R10, -R9 ;  /* 0x800000090a117221 */ /* 0x008fca0000000000 */
        /* <DEDUP_REMOVED lines=13> */
[----:B------:R-:W0:Y:S01]  /*2880*/  LDG.E R10, desc[UR10][R2.64+0x1c] ;  /* 0x00001c0a020a7981 */ /* 0x000e22000c1e1900 */
[----:B------:R-:W-:Y:S01]  /*2890*/  FFMA R8, R13, R13, R8 ;  /* 0x0000000d0d087223 */ /* 0x000fe20000000008 */
[----:B------:R-:W-:-:S03]  /*28a0*/  IADD3 R11, PT, PT, R11, 0x8, RZ ;  /* 0x000000080b0b7810 */ /* 0x000fc60007ffe0ff */
[----:B------:R-:W-:-:S04]  /*28b0*/  FFMA R8, R15, R15, R8 ;  /* 0x0000000f0f087223 */ /* 0x000fc80000000008 */
[----:B------:R-:W-:-:S04]  /*28c0*/  FFMA R8, R17, R17, R8 ;  /* 0x0000001111087223 */ /* 0x000fc80000000008 */
[----:B------:R-:W-:-:S04]  /*28d0*/  FFMA R8, R19, R19, R8 ;  /* 0x0000001313087223 */ /* 0x000fc80000000008 */
[----:B------:R-:W-:-:S04]  /*28e0*/  FFMA R8, R21, R21, R8 ;  /* 0x0000001515087223 */ /* 0x000fc80000000008 */
[----:B------:R-:W-:-:S04]  /*28f0*/  FFMA R8, R23, R23, R8 ;  /* 0x0000001717087223 */ /* 0x000fc80000000008 */
[----:B------:R-:W-:Y:S01]  /*2900*/  FFMA R8, R25, R25, R8 ;  /* 0x0000001919087223 */ /* 0x000fe20000000008 */
[----:B0-----:R-:W-:-:S04]  /*2910*/  FADD R13, R10, -R9 ;  /* 0x800000090a0d7221 */ /* 0x001fc80000000000 */
[----:B------:R-:W-:Y:S01]  /*2920*/  FFMA R8, R13, R13, R8 ;  /* 0x0000000d0d087223 */ /* 0x000fe20000000008 */
[----:B------:R2:W-:Y:S06]  /*2930*/  STG.E desc[UR10][R6.64+0x1c], R13 ;  /* 0x00001c0d06007986 */ /* 0x0005ec000c10190a */
.L_x_85:
[----:B------:R-:W-:Y:S05]  /*2940*/  @!P2 BRA `(.L_x_82) ;  /* 0x0000000000a4a947 */ /* 0x000fea0003800000 */
[----:B------:R-:W-:Y:S02]  /*2950*/  ISETP.GE.U32.AND P1, PT, R12, 0x4, PT ;  /* 0x000000040c00780c */ /* 0x000fe40003f26070 */
[----:B------:R-:W-:-:S04]  /*2960*/  LOP3.LUT R0, R0, 0x3, RZ, 0xc0, !PT ;  /* 0x0000000300007812 */ /* 0x000fc800078ec0ff */
[----:B------:R-:W-:-:S07]  /*2970*/  ISETP.NE.AND P2, PT, R0, RZ, PT ;  /* 0x000000ff0000720c */ /* 0x000fce0003f45270 */
[----:B------:R-:W-:Y:S06]  /*2980*/  @!P1 BRA `(.L_x_86) ;  /* 0x0000000000589947 */ /* 0x000fec0003800000 */
[----:B------:R-:W0:Y:S01]  /*2990*/  LDC.64 R2, c[0x0][0x388] ;  /* 0x0000e200ff027b82 */ /* 0x000e220000000a00 */
[----:B--2---:R-:W-:-:S07]  /*29a0*/  IADD3 R13, PT, PT, R4, R11, RZ ;  /* 0x0000000b040d7210 */ /* 0x004fce0007ffe0ff */
        /* <DEDUP_REMOVED lines=12> */
[----:B------:R-:W2:Y:S01]  /*2a70*/  LDG.E R10, desc[UR10][R2.64+0xc] ;  /* 0x00000c0a020a7981 */ /* 0x000ea2000c1e1900 */
[----:B------:R-:W-:Y:S01]  /*2a80*/  FFMA R8, R13, R13, R8 ;  /* 0x0000000d0d087223 */ /* 0x000fe20000000008 */
[----:B------:R-:W-:-:S03]  /*2a90*/  IADD3 R11, PT, PT, R11, 0x4, RZ ;  /* 0x000000040b0b7810 */ /* 0x000fc60007ffe0ff */
[----:B------:R-:W-:-:S04]  /*2aa0*/  FFMA R8, R15, R15, R8 ;  /* 0x0000000f0f087223 */ /* 0x000fc80000000008 */
[----:B------:R-:W-:Y:S01]  /*2ab0*/  FFMA R8, R17, R17, R8 ;  /* 0x0000001111087223 */ /* 0x000fe20000000008 */
[----:B--2---:R-:W-:-:S04]  /*2ac0*/  FADD R19, R10, -R9 ;  /* 0x800000090a137221 */ /* 0x004fc80000000000 */
[----:B------:R-:W-:Y:S01]  /*2ad0*/  FFMA R8, R19, R19, R8 ;  /* 0x0000001313087223 */ /* 0x000fe20000000008 */
[----:B------:R0:W-:Y:S06]  /*2ae0*/  STG.E desc[UR10][R6.64+0xc], R19 ;  /* 0x00000c1306007986 */ /* 0x0001ec000c10190a */
.L_x_86:
[----:B------:R-:W-:Y:S05]  /*2af0*/  @!P2 BRA `(.L_x_82) ;  /* 0x000000000038a947 */ /* 0x000fea0003800000 */
[----:B0-2---:R-:W0:Y:S01]  /*2b00*/  LDC.64 R12, c[0x0][0x390] ;  /* 0x0000e400ff0c7b82 */ /* 0x005e220000000a00 */
[----:B------:R-:W-:Y:S02]  /*2b10*/  IADD3 R11, PT, PT, R4, R11, RZ ;  /* 0x0000000b040b7210 */ /* 0x000fe40007ffe0ff */
[----:B------:R-:W-:-:S05]  /*2b20*/  IADD3 R0, PT, PT, -R0, RZ, RZ ;  /* 0x000000ff00007210 */ /* 0x000fca0007ffe1ff */
[----:B------:R-:W2:Y:S02]  /*2b30*/  LDC.64 R14, c[0x0][0x388] ;  /* 0x0000e200ff0e7b82 */ /* 0x000ea40000000a00 */
.L_x_87:
[----:B-12---:R-:W-:-:S06]  /*2b40*/  IMAD.WIDE R6, R11, 0x4, R14 ;  /* 0x000000040b067825 */ /* 0x006fcc00078e020e */
[----:B------:R-:W2:Y:S01]  /*2b50*/  LDG.E R6, desc[UR10][R6.64] ;  /* 0x0000000a06067981 */ /* 0x000ea2000c1e1900 */
[C---:B0--3--:R-:W-:Y:S01]  /*2b60*/  IMAD.WIDE R2, R11.reuse, 0x4, R12 ;  /* 0x000000040b027825 */ /* 0x049fe200078e020c */
[----:B------:R-:W-:Y:S02]  /*2b70*/  IADD3 R0, PT, PT, R0, 0x1, RZ ;  /* 0x0000000100007810 */ /* 0x000fe40007ffe0ff */
[----:B------:R-:W-:Y:S02]  /*2b80*/  IADD3 R11, PT, PT, R11, 0x1, RZ ;  /* 0x000000010b0b7810 */ /* 0x000fe40007ffe0ff */
[----:B------:R-:W-:Y:S01]  /*2b90*/  ISETP.NE.AND P1, PT, R0, RZ, PT ;  /* 0x000000ff0000720c */ /* 0x000fe20003f25270 */
[----:B--2---:R-:W-:-:S04]  /*2ba0*/  FADD R17, R6, -R9 ;  /* 0x8000000906117221 */ /* 0x004fc80000000000 */
[----:B------:R-:W-:Y:S01]  /*2bb0*/  FFMA R8, R17, R17, R8 ;  /* 0x0000001111087223 */ /* 0x000fe20000000008 */
[----:B------:R3:W-:Y:S07]  /*2bc0*/  STG.E desc[UR10][R2.64], R17 ;  /* 0x0000001102007986 */ /* 0x0007ee000c10190a */
[----:B------:R-:W-:Y:S05]  /*2bd0*/  @P1 BRA `(.L_x_87) ;  /* 0xfffffffc00d81947 */ /* 0x000fea000383ffff */
.L_x_82:
[----:B------:R-:W-:Y:S01]  /*2be0*/  IADD3 R0, PT, PT, R8, -0xd000000, RZ ;  /* 0xf300000008007810 */ /* 0x000fe20007ffe0ff */
[----:B012---:R0:W1:Y:S01]  /*2bf0*/  MUFU.RSQ R7, R8 ;  /* 0x0000000800077308 */ /* 0x0070620000001400 */
[----:B------:R-:W-:Y:S02]  /*2c00*/  BSSY.RECONVERGENT B0, `(.L_x_88) ;  /* 0x000000c000007945 */ /* 0x000fe40003800200 */
[----:B------:R-:W-:-:S13]  /*2c10*/  ISETP.GT.U32.AND P1, PT, R0, 0x727fffff, PT ;  /* 0x727fffff0000780c */ /* 0x000fda0003f24070 */
[----:B0-----:R-:W-:Y:S05]  /*2c20*/  @!P1 BRA `(.L_x_89) ;  /* 0x0000000000149947 */ /* 0x001fea0003800000 */
[----:B------:R-:W-:Y:S02]  /*2c30*/  MOV R0, R8 ;  /* 0x0000000800007202 */ /* 0x000fe40000000f00 */
[----:B------:R-:W-:-:S07]  /*2c40*/  MOV R9, 0x2c60 ;  /* 0x00002c6000097802 */ /* 0x000fce0000000f00 */
[----:B-1-3--:R-:W-:Y:S05]  /*2c50*/  CALL.REL.NOINC `($__internal_0_$__cuda_sm20_sqrt_rn_f32_slowpath) ;  /* 0x0000002000147944 */ /* 0x00afea0003c00000 */
[----:B------:R-:W-:Y:S01]  /*2c60*/  MOV R3, R0 ;  /* 0x0000000000037202 */ /* 0x000fe20000000f00 */
[----:B------:R-:W-:Y:S06]  /*2c70*/  BRA `(.L_x_90) ;  /* 0x0000000000107947 */ /* 0x000fec0003800000 */
.L_x_89:
[C---:B-1-3--:R-:W-:Y:S01]  /*2c80*/  FMUL.FTZ R3, R7.reuse, R8 ;  /* 0x0000000807037220 */ /* 0x04afe20000410000 */
[----:B------:R-:W-:-:S03]  /*2c90*/  FMUL.FTZ R0, R7, 0.5 ;  /* 0x3f00000007007820 */ /* 0x000fc60000410000 */
[----:B------:R-:W-:-:S04]  /*2ca0*/  FFMA R8, -R3, R3, R8 ;  /* 0x0000000303087223 */ /* 0x000fc80000000108 */
[----:B------:R-:W-:-:S07]  /*2cb0*/  FFMA R3, R8, R0, R3 ;  /* 0x0000000008037223 */ /* 0x000fce0000000003 */
.L_x_90:
[----:B------:R-:W-:Y:S05]  /*2cc0*/  BSYNC.RECONVERGENT B0 ;  /* 0x0000000000007941 */ /* 0x000fea0003800200 */
.L_x_88:
[----:B------:R-:W-:Y:S05]  /*2cd0*/  @!P0 EXIT ;  /* 0x000000000000894d */ /* 0x000fea0003800000 */
[----:B------:R-:W0:Y:S01]  /*2ce0*/  LDCU UR5, c[0x0][0x384] ;  /* 0x00007080ff0577ac */ /* 0x000e220008000800 */
[----:B------:R-:W-:Y:S01]  /*2cf0*/  UMOV UR4, URZ ;  /* 0x000000ff00047c82 */ /* 0x000fe20008000000 */
[----:B0-----:R-:W-:Y:S02]  /*2d00*/  UISETP.GE.U32.AND UP0, UPT, UR5, 0x10, UPT ;  /* 0x000000100500788c */ /* 0x001fe4000bf06070 */
[----:B------:R-:W-:Y:S01]  /*2d10*/  IMAD R5, R5, UR5, RZ ;  /* 0x0000000505057c24 */ /* 0x000fe2000f8e02ff */
[----:B------:R-:W-:-:S06]  /*2d20*/  ULOP3.LUT UR8, UR5, 0xf, URZ, 0xc0, !UPT ;  /* 0x0000000f05087892 */ /* 0x000fcc000f8ec0ff */
[----:B------:R-:W-:Y:S06]  /*2d30*/  BRA.U !UP0, `(.L_x_91) ;  /* 0x00000011082c7547 */ /* 0x000fec000b800000 */
[----:B------:R-:W0:Y:S01]  /*2d40*/  LDCU.64 UR6, c[0x0][0x390] ;  /* 0x00007200ff0677ac */ /* 0x000e220008000a00 */
[----:B------:R-:W-:Y:S01]  /*2d50*/  MOV R2, R5 ;  /* 0x0000000500027202 */ /* 0x000fe20000000f00 */
[----:B------:R-:W-:-:S04]  /*2d60*/  ULOP3.LUT UR4, UR5, 0x7ffffff0, URZ, 0xc0, !UPT ;  /* 0x7ffffff005047892 */ /* 0x000fc8000f8ec0ff */
[----:B------:R-:W-:Y:S02]  /*2d70*/  UIADD3 UR5, UPT, UPT, -UR4, URZ, URZ ;  /* 0x000000ff04057290 */ /* 0x000fe4000fffe1ff */
[----:B0-----:R-:W-:-:S04]  /*2d80*/  UIADD3 UR6, UP0, UPT, UR6, 0x20, URZ ;  /* 0x0000002006067890 */ /* 0x001fc8000ff1e0ff */
[----:B------:R-:W-:-:S12]  /*2d90*/  UIADD3.X UR7, UPT, UPT, URZ, UR7, URZ, UP0, !UPT ;  /* 0x00000007ff077290 */ /* 0x000fd800087fe4ff */
.L_x_124:
[----:B0-----:R-:W-:Y:S02]  /*2da0*/  MOV R10, UR6 ;  /* 0x00000006000a7c02 */ /* 0x001fe40008000f00 */
[----:B------:R-:W-:-:S03]  /*2db0*/  MOV R11, UR7 ;  /* 0x00000007000b7c02 */ /* 0x000fc60008000f00 */
[----:B------:R-:W-:-:S05]  /*2dc0*/  IMAD.WIDE R10, R2, 0x4, R10 ;  /* 0x00000004020a7825 */ /* 0x000fca00078e020a */
[----:B------:R-:W2:Y:S01]  /*2dd0*/  LDG.E R0, desc[UR10][R10.64+-0x20] ;  /* 0xffffe00a0a007981 */ /* 0x000ea2000c1e1900 */
[----:B------:R-:W0:Y:S01]  /*2de0*/  MUFU.RCP R4, R3 ;  /* 0x0000000300047308 */ /* 0x000e220000001000 */
[----:B------:R-:W-:Y:S01]  /*2df0*/  UIADD3 UR5, UPT, UPT, UR5, 0x10, URZ ;  /* 0x0000001005057890 */ /* 0x000fe2000fffe0ff */
[----:B------:R-:W-:Y:S03]  /*2e00*/  BSSY.RECONVERGENT B2, `(.L_x_92) ;  /* 0x000000c000027945 */ /* 0x000fe60003800200 */
[----:B------:R-:W-:Y:S01]  /*2e10*/  UISETP.NE.AND UP0, UPT, UR5, URZ, UPT ;  /* 0x000000ff0500728c */ /* 0x000fe2000bf05270 */
[----:B0-----:R-:W-:-:S04]  /*2e20*/  FFMA R7, R4, -R3, 1 ;  /* 0x3f80000004077423 */ /* 0x001fc80000000803 */
[----:B------:R-:W-:Y:S01]  /*2e30*/  FFMA R7, R4, R7, R4 ;  /* 0x0000000704077223 */ /* 0x000fe20000000004 */
[----:B--2---:R-:W0:Y:S03]  /*2e40*/  FCHK P0, R0, R3 ;  /* 0x0000000300007302 */ /* 0x004e260000000000 */
[----:B------:R-:W-:-:S04]  /*2e50*/  FFMA R4, R0, R7, RZ ;  /* 0x0000000700047223 */ /* 0x000fc800000000ff */
[----:B------:R-:W-:-:S04]  /*2e60*/  FFMA R6, R4, -R3, R0 ;  /* 0x8000000304067223 */ /* 0x000fc80000000000 */
[----:B------:R-:W-:Y:S01]  /*2e70*/  FFMA R7, R7, R6, R4 ;  /* 0x0000000607077223 */ /* 0x000fe20000000004 */
[----:B0-----:R-:W-:Y:S06]  /*2e80*/  @!P0 BRA `(.L_x_93) ;  /* 0x00000000000c8947 */ /* 0x001fec0003800000 */
[----:B------:R-:W-:-:S07]  /*2e90*/  MOV R6, 0x2eb0 ;  /* 0x00002eb000067802 */ /* 0x000fce0000000f00 */
[----:B------:R-:W-:Y:S05]  /*2ea0*/  CALL.REL.NOINC `($__internal_1_$__cuda_sm3x_div_rn_noftz_f32_slowpath) ;  /* 0x0000001c00dc7944 */ /* 0x000fea0003c00000 */
[----:B------:R-:W-:-:S07]  /*2eb0*/  MOV R7, R0 ;  /* 0x0000000000077202 */ /* 0x000fce0000000f00 */
.L_x_93:
[----:B------:R-:W-:Y:S05]  /*2ec0*/  BSYNC.RECONVERGENT B2 ;  /* 0x0000000000027941 */ /* 0x000fea0003800200 */
.L_x_92:
[----:B------:R-:W2:Y:S01]  /*2ed0*/  LDG.E R13, desc[UR10][R10.64+-0x1c] ;  /* 0xffffe40a0a0d7981 */ /* 0x000ea2000c1e1900 */
[----:B------:R-:W0:Y:S01]  /*2ee0*/  MUFU.RCP R0, R3 ;  /* 0x0000000300007308 */ /* 0x000e220000001000 */
[----:B------:R-:W-:Y:S02]  /*2ef0*/  BSSY.RECONVERGENT B2, `(.L_x_94) ;  /* 0x000000d000027945 */ /* 0x000fe40003800200 */
[----:B------:R1:W-:Y:S01]  /*2f00*/  STG.E desc[UR10][R10.64+-0x20], R7 ;  /* 0xffffe0070a007986 */ /* 0x0003e2000c10190a */
[----:B0-----:R-:W-:-:S04]  /*2f10*/  FFMA R9, R0, -R3, 1 ;  /* 0x3f80000000097423 */ /* 0x001fc80000000803 */
[----:B------:R-:W-:Y:S01]  /*2f20*/  FFMA R0, R0, R9, R0 ;  /* 0x0000000900007223 */ /* 0x000fe20000000000 */
[----:B--2---:R-:W0:Y:S03]  /*2f30*/  FCHK P0, R13, R3 ;  /* 0x000000030d007302 */ /* 0x004e260000000000 */
[----:B------:R-:W-:-:S04]  /*2f40*/  FFMA R4, R0, R13, RZ ;  /* 0x0000000d00047223 */ /* 0x000fc800000000ff */
[----:B------:R-:W-:-:S04]  /*2f50*/  FFMA R9, R4, -R3, R13 ;  /* 0x8000000304097223 */ /* 0x000fc8000000000d */
[----:B------:R-:W-:Y:S01]  /*2f60*/  FFMA R9, R0, R9, R4 ;  /* 0x0000000900097223 */ /* 0x000fe20000000004 */
[----:B01----:R-:W-:Y:S06]  /*2f70*/  @!P0 BRA `(.L_x_95) ;  /* 0x0000000000108947 */ /* 0x003fec0003800000 */
[----:B------:R-:W-:Y:S02]  /*2f80*/  MOV R0, R13 ;  /* 0x0000000d00007202 */ /* 0x000fe40000000f00 */
[----:B------:R-:W-:-:S07]  /*2f90*/  MOV R6, 0x2fb0 ;  /* 0x00002fb000067802 */ /* 0x000fce0000000f00 */
[----:B------:R-:W-:Y:S05]  /*2fa0*/  CALL.REL.NOINC `($__internal_1_$__cuda_sm3x_div_rn_noftz_f32_slowpath) ;  /* 0x0000001c009c7944 */ /* 0x000fea0003c00000 */
[----:B------:R-:W-:-:S07]  /*2fb0*/  MOV R9, R0 ;  /* 0x0000000000097202 */ /* 0x000fce0000000f00 */
.L_x_95:
[----:B------:R-:W-:Y:S05]  /*2fc0*/  BSYNC.RECONVERGENT B2 ;  /* 0x0000000000027941 */ /* 0x000fea0003800200 */
.L_x_94:
        /* <DEDUP_REMOVED lines=15> */
.L_x_97:
[----:B------:R-:W-:Y:S05]  /*30c0*/  BSYNC.RECONVERGENT B2 ;  /* 0x0000000000027941 */ /* 0x000fea0003800200 */
.L_x_96:
        /* <DEDUP_REMOVED lines=15> */
.L_x_99:
[----:B------:R-:W-:Y:S05]  /*31c0*/  BSYNC.RECONVERGENT B2 ;  /* 0x0000000000027941 */ /* 0x000fea0003800200 */
.L_x_98:
        /* <DEDUP_REMOVED lines=15> */
.L_x_101:
[----:B------:R-:W-:Y:S05]  /*32c0*/  BSYNC.RECONVERGENT B2 ;  /* 0x0000000000027941 */ /* 0x000fea0003800200 */
.L_x_100:
        /* <DEDUP_REMOVED lines=15> */
.L_x_103:
[----:B------:R-:W-:Y:S05]  /*33c0*/  BSYNC.RECONVERGENT B2 ;  /* 0x0000000000027941 */ /* 0x000fea0003800200 */
.L_x_102:
        /* <DEDUP_REMOVED lines=15> */
.L_x_105:
[----:B------:R-:W-:Y:S05]  /*34c0*/  BSYNC.RECONVERGENT B2 ;  /* 0x0000000000027941 */ /* 0x000fea0003800200 */
.L_x_104:
        /* <DEDUP_REMOVED lines=15> */
.L_x_107:
[----:B------:R-:W-:Y:S05]  /*35c0*/  BSYNC.RECONVERGENT B2 ;  /* 0x0000000000027941 */ /* 0x000fea0003800200 */
.L_x_106:
        /* <DEDUP_REMOVED lines=15> */
.L_x_109:
[----:B------:R-:W-:Y:S05]  /*36c0*/  BSYNC.RECONVERGENT B2 ;  /* 0x0000000000027941 */ /* 0x000fea0003800200 */
.L_x_108:
        /* <DEDUP_REMOVED lines=15> */
.L_x_111:
[----:B------:R-:W-:Y:S05]  /*37c0*/  BSYNC.RECONVERGENT B2 ;  /* 0x0000000000027941 */ /* 0x000fea0003800200 */
.L_x_110:
        /* <DEDUP_REMOVED lines=15> */
.L_x_113:
[----:B------:R-:W-:Y:S05]  /*38c0*/  BSYNC.RECONVERGENT B2 ;  /* 0x0000000000027941 */ /* 0x000fea0003800200 */
.L_x_112:
        /* <DEDUP_REMOVED lines=15> */
.L_x_115:
[----:B------:R-:W-:Y:S05]  /*39c0*/  BSYNC.RECONVERGENT B2 ;  /* 0x0000000000027941 */ /* 0x000fea0003800200 */
.L_x_114:
        /* <DEDUP_REMOVED lines=15> */
.L_x_117:
[----:B------:R-:W-:Y:S05]  /*3ac0*/  BSYNC.RECONVERGENT B2 ;  /* 0x0000000000027941 */ /* 0x000fea0003800200 */
.L_x_116:
        /* <DEDUP_REMOVED lines=15> */
.L_x_119:
[----:B------:R-:W-:Y:S05]  /*3bc0*/  BSYNC.RECONVERGENT B2 ;  /* 0x0000000000027941 */ /* 0x000fea0003800200 */
.L_x_118:
        /* <DEDUP_REMOVED lines=15> */
.L_x_121:
[----:B------:R-:W-:Y:S05]  /*3cc0*/  BSYNC.RECONVERGENT B2 ;  /* 0x0000000000027941 */ /* 0x000fea0003800200 */
.L_x_120:
        /* <DEDUP_REMOVED lines=14> */
.L_x_123:
[----:B------:R-:W-:Y:S05]  /*3db0*/  BSYNC.RECONVERGENT B2 ;  /* 0x0000000000027941 */ /* 0x000fea0003800200 */
.L_x_122:
[----:B------:R0:W-:Y:S01]  /*3dc0*/  STG.E desc[UR10][R10.64+0x1c], R0 ;  /* 0x00001c000a007986 */ /* 0x0001e2000c10190a */
[----:B------:R-:W-:Y:S01]  /*3dd0*/  IADD3 R2, PT, PT, R2, 0x10, RZ ;  /* 0x0000001002027810 */ /* 0x000fe20007ffe0ff */
[----:B------:R-:W-:Y:S06]  /*3de0*/  BRA.U UP0, `(.L_x_124) ;  /* 0xffffffed00ec7547 */ /* 0x000fec000b83ffff */
.L_x_91:
[----:B------:R-:W-:-:S13]  /*3df0*/  ISETP.NE.AND P0, PT, RZ, UR8, PT ;  /* 0x00000008ff007c0c */ /* 0x000fda000bf05270 */
[----:B------:R-:W-:Y:S05]  /*3e00*/  @!P0 EXIT ;  /* 0x000000000000894d */ /* 0x000fea0003800000 */
[----:B------:R-:W1:Y:S01]  /*3e10*/  LDCU UR5, c[0x0][0x384] ;  /* 0x00007080ff0577ac */ /* 0x000e620008000800 */
[----:B------:R-:W-:Y:S02]  /*3e20*/  UISETP.GE.U32.AND UP0, UPT, UR8, 0x8, UPT ;  /* 0x000000080800788c */ /* 0x000fe4000bf06070 */
[----:B-1----:R-:W-:-:S07]  /*3e30*/  ULOP3.LUT UR5, UR5, 0x7, URZ, 0xc0, !UPT ;  /* 0x0000000705057892 */ /* 0x002fce000f8ec0ff */
[----:B------:R-:W-:Y:S05]  /*3e40*/  BRA.U !UP0, `(.L_x_125) ;  /* 0x00000009080c7547 */ /* 0x000fea000b800000 */
[----:B0-----:R-:W0:Y:S01]  /*3e50*/  LDC.64 R10, c[0x0][0x390] ;  /* 0x0000e400ff0a7b82 */ /* 0x001e220000000a00 */
[----:B------:R-:W-:-:S05]  /*3e60*/  IADD3 R7, PT, PT, R5, UR4, RZ ;  /* 0x0000000405077c10 */ /* 0x000fca000fffe0ff */
[----:B0-----:R-:W-:-:S05]  /*3e70*/  IMAD.WIDE R10, R7, 0x4, R10 ;  /* 0x00000004070a7825 */ /* 0x001fca00078e020a */
[----:B------:R-:W2:Y:S01]  /*3e80*/  LDG.E R9, desc[UR10][R10.64] ;  /* 0x0000000a0a097981 */ /* 0x000ea2000c1e1900 */
[----:B------:R-:W0:Y:S01]  /*3e90*/  MUFU.RCP R0, R3 ;  /* 0x0000000300007308 */ /* 0x000e220000001000 */
[----:B------:R-:W-:Y:S01]  /*3ea0*/  BSSY.RECONVERGENT B2, `(.L_x_126) ;  /* 0x000000c000027945 */ /* 0x000fe20003800200 */
[----:B0-----:R-:W-:-:S04]  /*3eb0*/  FFMA R7, R0, -R3, 1 ;  /* 0x3f80000000077423 */ /* 0x001fc80000000803 */
[----:B------:R-:W-:Y:S02]  /*3ec0*/  FFMA R0, R0, R7, R0 ;  /* 0x0000000700007223 */ /* 0x000fe40000000000 */
[----:B--2---:R-:W0:Y:S02]  /*3ed0*/  FCHK P0, R9, R3 ;  /* 0x0000000309007302 */ /* 0x004e240000000000 */
[----:B------:R-:W-:-:S04]  /*3ee0*/  FFMA R2, R0, R9, RZ ;  /* 0x0000000900027223 */ /* 0x000fc800000000ff */
[----:B------:R-:W-:-:S04]  /*3ef0*/  FFMA R7, R2, -R3, R9 ;  /* 0x8000000302077223 */ /* 0x000fc80000000009 */
[----:B------:R-:W-:Y:S01]  /*3f00*/  FFMA R7, R0, R7, R2 ;  /* 0x0000000700077223 */ /* 0x000fe20000000002 */
[----:B0-----:R-:W-:Y:S06]  /*3f10*/  @!P0 BRA `(.L_x_127) ;  /* 0x0000000000108947 */ /* 0x001fec0003800000 */
[----:B------:R-:W-:Y:S02]  /*3f20*/  MOV R0, R9 ;  /* 0x0000000900007202 */ /* 0x000fe40000000f00 */
[----:B------:R-:W-:-:S07]  /*3f30*/  MOV R6, 0x3f50 ;  /* 0x00003f5000067802 */ /* 0x000fce0000000f00 */
[----:B------:R-:W-:Y:S05]  /*3f40*/  CALL.REL.NOINC `($__internal_1_$__cuda_sm3x_div_rn_noftz_f32_slowpath) ;  /* 0x0000000c00b47944 */ /* 0x000fea0003c00000 */
[----:B------:R-:W-:-:S07]  /*3f50*/  MOV R7, R0 ;  /* 0x0000000000077202 */ /* 0x000fce0000000f00 */
.L_x_127:
[----:B------:R-:W-:Y:S05]  /*3f60*/  BSYNC.RECONVERGENT B2 ;  /* 0x0000000000027941 */ /* 0x000fea0003800200 */
.L_x_126:
        /* <DEDUP_REMOVED lines=15> */
.L_x_129:
[----:B------:R-:W-:Y:S05]  /*4060*/  BSYNC.RECONVERGENT B2 ;  /* 0x0000000000027941 */ /* 0x000fea0003800200 */
.L_x_128:
        /* <DEDUP_REMOVED lines=15> */
.L_x_131:
[----:B------:R-:W-:Y:S05]  /*4160*/  BSYNC.RECONVERGENT B2 ;  /* 0x0000000000027941 */ /* 0x000fea0003800200 */
.L_x_130:
        /* <DEDUP_REMOVED lines=15> */
.L_x_133:
[----:B------:R-:W-:Y:S05]  /*4260*/  BSYNC.RECONVERGENT B2 ;  /* 0x0000000000027941 */ /* 0x000fea0003800200 */
.L_x_132:
        /* <DEDUP_REMOVED lines=15> */
.L_x_135:
[----:B------:R-:W-:Y:S05]  /*4360*/  BSYNC.RECONVERGENT B2 ;  /* 0x0000000000027941 */ /* 0x000fea0003800200 */
.L_x_134:
        /* <DEDUP_REMOVED lines=15> */
.L_x_137:
[----:B------:R-:W-:Y:S05]  /*4460*/  BSYNC.RECONVERGENT B2 ;  /* 0x0000000000027941 */ /* 0x000fea0003800200 */
.L_x_136:
        /* <DEDUP_REMOVED lines=15> */
.L_x_139:
[----:B------:R-:W-:Y:S05]  /*4560*/  BSYNC.RECONVERGENT B2 ;  /* 0x0000000000027941 */ /* 0x000fea0003800200 */
.L_x_138:
        /* <DEDUP_REMOVED lines=14> */
.L_x_141:
[----:B------:R-:W-:Y:S05]  /*4650*/  BSYNC.RECONVERGENT B2 ;  /* 0x0000000000027941 */ /* 0x000fea0003800200 */
.L_x_140:
[----:B------:R1:W-:Y:S01]  /*4660*/  STG.E desc[UR10][R10.64+0x1c], R0 ;  /* 0x00001c000a007986 */ /* 0x0003e2000c10190a */
[----:B------:R-:W-:-:S12]  /*4670*/  UIADD3 UR4, UPT, UPT, UR4, 0x8, URZ ;  /* 0x0000000804047890 */ /* 0x000fd8000fffe0ff */
.L_x_125:
[----:B------:R-:W-:-:S13]  /*4680*/  ISETP.NE.AND P0, PT, RZ, UR5, PT ;  /* 0x00000005ff007c0c */ /* 0x000fda000bf05270 */
[----:B------:R-:W-:Y:S05]  /*4690*/  @!P0 EXIT ;  /* 0x000000000000894d */ /* 0x000fea0003800000 */
[----:B------:R-:W2:Y:S01]  /*46a0*/  LDCU UR6, c[0x0][0x384] ;  /* 0x00007080ff0677ac */ /* 0x000ea20008000800 */
[----:B------:R-:W-:Y:S02]  /*46b0*/  UISETP.GE.U32.AND UP0, UPT, UR5, 0x4, UPT ;  /* 0x000000040500788c */ /* 0x000fe4000bf06070 */
[----:B--2---:R-:W-:-:S07]  /*46c0*/  ULOP3.LUT UR6, UR6, 0x3, URZ, 0xc0, !UPT ;  /* 0x0000000306067892 */ /* 0x004fce000f8ec0ff */
[----:B------:R-:W-:Y:S05]  /*46d0*/  BRA.U !UP0, `(.L_x_142) ;  /* 0x00000005080c7547 */ /* 0x000fea000b800000 */
[----:B01----:R-:W0:Y:S01]  /*46e0*/  LDC.64 R10, c[0x0][0x390] ;  /* 0x0000e400ff0a7b82 */ /* 0x003e220000000a00 */
        /* <DEDUP_REMOVED lines=16> */
.L_x_144:
[----:B------:R-:W-:Y:S05]  /*47f0*/  BSYNC.RECONVERGENT B2 ;  /* 0x0000000000027941 */ /* 0x000fea0003800200 */
.L_x_143:
        /* <DEDUP_REMOVED lines=15> */
.L_x_146:
[----:B------:R-:W-:Y:S05]  /*48f0*/  BSYNC.RECONVERGENT B2 ;  /* 0x0000000000027941 */ /* 0x000fea0003800200 */
.L_x_145:
        /* <DEDUP_REMOVED lines=15> */
.L_x_148:
[----:B------:R-:W-:Y:S05]  /*49f0*/  BSYNC.RECONVERGENT B2 ;  /* 0x0000000000027941 */ /* 0x000fea0003800200 */
.L_x_147:
        /* <DEDUP_REMOVED lines=14> */
.L_x_150:
[----:B------:R-:W-:Y:S05]  /*4ae0*/  BSYNC.RECONVERGENT B2 ;  /* 0x0000000000027941 */ /* 0x000fea0003800200 */
.L_x_149:
[----:B------:R2:W-:Y:S01]  /*4af0*/  STG.E desc[UR10][R10.64+0xc], R0 ;  /* 0x00000c000a007986 */ /* 0x0005e2000c10190a */
[----:B------:R-:W-:-:S12]  /*4b00*/  UIADD3 UR4, UPT, UPT, UR4, 0x4, URZ ;  /* 0x0000000404047890 */ /* 0x000fd8000fffe0ff */
.L_x_142:
[----:B------:R-:W-:-:S13]  /*4b10*/  ISETP.NE.AND P0, PT, RZ, UR6, PT ;  /* 0x00000006ff007c0c */ /* 0x000fda000bf05270 */
[----:B------:R-:W-:Y:S05]  /*4b20*/  @!P0 EXIT ;  /* 0x000000000000894d */ /* 0x000fea0003800000 */
[----:B012---:R-:W0:Y:S01]  /*4b30*/  LDC.64 R10, c[0x0][0x390] ;  /* 0x0000e400ff0a7b82 */ /* 0x007e220000000a00 */
[----:B------:R-:W-:Y:S01]  /*4b40*/  IADD3 R5, PT, PT, R5, UR4, RZ ;  /* 0x0000000405057c10 */ /* 0x000fe2000fffe0ff */
[----:B------:R-:W-:-:S12]  /*4b50*/  UIADD3 UR5, UPT, UPT, -UR6, URZ, URZ ;  /* 0x000000ff06057290 */ /* 0x000fd8000fffe1ff */
.L_x_153:
[----:B01----:R-:W-:-:S05]  /*4b60*/  IMAD.WIDE R18, R5, 0x4, R10 ;  /* 0x0000000405127825 */ /* 0x003fca00078e020a */
        /* <DEDUP_REMOVED lines=12> */
[----:B------:R-:W-:Y:S02]  /*4c30*/  MOV R0, R9 ;  /* 0x0000000900007202 */ /* 0x000fe40000000f00 */
[----:B------:R-:W-:-:S07]  /*4c40*/  MOV R6, 0x4c60 ;  /* 0x00004c6000067802 */ /* 0x000fce0000000f00 */
[----:B------:R-:W-:Y:S05]  /*4c50*/  CALL.REL.NOINC `($__internal_1_$__cuda_sm3x_div_rn_noftz_f32_slowpath) ;  /* 0x0000000000707944 */ /* 0x000fea0003c00000 */
.L_x_152:
[----:B------:R-:W-:Y:S05]  /*4c60*/  BSYNC.RECONVERGENT B2 ;  /* 0x0000000000027941 */ /* 0x000fea0003800200 */
.L_x_151:
[----:B------:R1:W-:Y:S01]  /*4c70*/  STG.E desc[UR10][R18.64], R0 ;  /* 0x0000000012007986 */ /* 0x0003e2000c10190a */
[----:B------:R-:W-:Y:S01]  /*4c80*/  IADD3 R5, PT, PT, R5, 0x1, RZ ;  /* 0x0000000105057810 */ /* 0x000fe20007ffe0ff */
[----:B------:R-:W-:Y:S06]  /*4c90*/  BRA.U UP0, `(.L_x_153) ;  /* 0xfffffffd00b07547 */ /* 0x000fec000b83ffff */
[----:B------:R-:W-:Y:S05]  /*4ca0*/  EXIT ;  /* 0x000000000000794d */ /* 0x000fea0003800000 */
        .weak           $__internal_0_$__cuda_sm20_sqrt_rn_f32_slowpath
        .type           $__internal_0_$__cuda_sm20_sqrt_rn_f32_slowpath,@function
        .size           $__internal_0_$__cuda_sm20_sqrt_rn_f32_slowpath,($__internal_1_$__cuda_sm3x_div_rn_noftz_f32_slowpath - $__internal_0_$__cuda_sm20_sqrt_rn_f32_slowpath)
$__internal_0_$__cuda_sm20_sqrt_rn_f32_slowpath:
[----:B------:R-:W-:-:S13]  /*4cb0*/  LOP3.LUT P1, RZ, R0, 0x7fffffff, RZ, 0xc0, !PT ;  /* 0x7fffffff00ff7812 */ /* 0x000fda000782c0ff */
[----:B------:R-:W-:Y:S01]  /*4cc0*/  @!P1 MOV R2, R0 ;  /* 0x0000000000029202 */ /* 0x000fe20000000f00 */
[----:B------:R-:W-:Y:S06]  /*4cd0*/  @!P1 BRA `(.L_x_154) ;  /* 0x0000000000409947 */ /* 0x000fec0003800000 */
[----:B------:R-:W-:-:S13]  /*4ce0*/  FSETP.GEU.FTZ.AND P1, PT, R0, RZ, PT ;  /* 0x000000ff0000720b */ /* 0x000fda0003f3e000 */
[----:B------:R-:W-:Y:S01]  /*4cf0*/  @!P1 MOV R2, 0x7fffffff ;  /* 0x7fffffff00029802 */ /* 0x000fe20000000f00 */
[----:B------:R-:W-:Y:S06]  /*4d00*/  @!P1 BRA `(.L_x_154) ;  /* 0x0000000000349947 */ /* 0x000fec0003800000 */
[----:B------:R-:W-:-:S13]  /*4d10*/  FSETP.GTU.FTZ.AND P1, PT, |R0|, +INF , PT ;  /* 0x7f8000000000780b */ /* 0x000fda0003f3c200 */
[----:B------:R-:W-:Y:S01]  /*4d20*/  @P1 FADD.FTZ R2, R0, 1 ;  /* 0x3f80000000021421 */ /* 0x000fe20000010000 */
[----:B------:R-:W-:Y:S06]  /*4d30*/  @P1 BRA `(.L_x_154) ;  /* 0x0000000000281947 */ /* 0x000fec0003800000 */
[----:B------:R-:W-:-:S13]  /*4d40*/  FSETP.NEU.FTZ.AND P1, PT, |R0|, +INF , PT ;  /* 0x7f8000000000780b */ /* 0x000fda0003f3d200 */
[----:B------:R-:W-:-:S04]  /*4d50*/  @P1 FFMA R3, R0, 1.84467440737095516160e+19, RZ ;  /* 0x5f80000000031823 */ /* 0x000fc800000000ff */
[----:B------:R-:W0:Y:S02]  /*4d60*/  @P1 MUFU.RSQ R2, R3 ;  /* 0x0000000300021308 */ /* 0x000e240000001400 */
[----:B0-----:R-:W-:Y:S01]  /*4d70*/  @P1 FMUL.FTZ R4, R3, R2 ;  /* 0x0000000203041220 */ /* 0x001fe20000410000 */
[----:B------:R-:W-:Y:S01]  /*4d80*/  @P1 FMUL.FTZ R8, R2, 0.5 ;  /* 0x3f00000002081820 */ /* 0x000fe20000410000 */
[----:B------:R-:W-:Y:S02]  /*4d90*/  @!P1 MOV R2, R0 ;  /* 0x0000000000029202 */ /* 0x000fe40000000f00 */
[----:B------:R-:W-:-:S04]  /*4da0*/  @P1 FADD.FTZ R6, -R4, -RZ ;  /* 0x800000ff04061221 */ /* 0x000fc80000010100 */
[----:B------:R-:W-:-:S04]  /*4db0*/  @P1 FFMA R7, R4, R6, R3 ;  /* 0x0000000604071223 */ /* 0x000fc80000000003 */
[----:B------:R-:W-:-:S04]  /*4dc0*/  @P1 FFMA R7, R7, R8, R4 ;  /* 0x0000000807071223 */ /* 0x000fc80000000004 */
[----:B------:R-:W-:-:S07]  /*4dd0*/  @P1 FMUL.FTZ R2, R7, 2.3283064365386962891e-10 ;  /* 0x2f80000007021820 */ /* 0x000fce0000410000 */
.L_x_154:
[----:B------:R-:W-:Y:S01]  /*4de0*/  HFMA2 R3, -RZ, RZ, 0, 0 ;  /* 0x00000000ff037431 */ /* 0x000fe200000001ff */
[----:B------:R-:W-:Y:S02]  /*4df0*/  MOV R0, R2 ;  /* 0x0000000200007202 */ /* 0x000fe40000000f00 */
[----:B------:R-:W-:-:S04]  /*4e00*/  MOV R2, R9 ;  /* 0x0000000900027202 */ /* 0x000fc80000000f00 */
[----:B------:R-:W-:Y:S05]  /*4e10*/  RET.REL.NODEC R2 `(_Z14normalize_rowsiiPfS_) ;  /* 0xffffffb002787950 */ /* 0x000fea0003c3ffff */
        .weak           $__internal_1_$__cuda_sm3x_div_rn_noftz_f32_slowpath
        .type           $__internal_1_$__cuda_sm3x_div_rn_noftz_f32_slowpath,@function
        .size           $__internal_1_$__cuda_sm3x_div_rn_noftz_f32_slowpath,(.L_x_168 - $__internal_1_$__cuda_sm3x_div_rn_noftz_f32_slowpath)
$__internal_1_$__cuda_sm3x_div_rn_noftz_f32_slowpath:
[----:B------:R-:W-:Y:S01]  /*4e20*/  SHF.R.U32.HI R7, RZ, 0x17, R3 ;  /* 0x00000017ff077819 */ /* 0x000fe20000011603 */
[----:B------:R-:W-:Y:S01]  /*4e30*/  BSSY.RECONVERGENT B0, `(.L_x_155) ;  /* 0x0000063000007945 */ /* 0x000fe20003800200 */
[----:B------:R-:W-:Y:S02]  /*4e40*/  SHF.R.U32.HI R12, RZ, 0x17, R0 ;  /* 0x00000017ff0c7819 */ /* 0x000fe40000011600 */
[----:B------:R-:W-:Y:S02]  /*4e50*/  LOP3.LUT R7, R7, 0xff, RZ, 0xc0, !PT ;  /* 0x000000ff07077812 */ /* 0x000fe400078ec0ff */
[----:B------:R-:W-:Y:S02]  /*4e60*/  LOP3.LUT R12, R12, 0xff, RZ, 0xc0, !PT ;  /* 0x000000ff0c0c7812 */ /* 0x000fe400078ec0ff */
[----:B------:R-:W-:Y:S02]  /*4e70*/  IADD3 R13, PT, PT, R7, -0x1, RZ ;  /* 0xffffffff070d7810 */ /* 0x000fe40007ffe0ff */
[----:B------:R-:W-:-:S02]  /*4e80*/  IADD3 R14, PT, PT, R12, -0x1, RZ ;  /* 0xffffffff0c0e7810 */ /* 0x000fc40007ffe0ff */
[----:B------:R-:W-:Y:S02]  /*4e90*/  ISETP.GT.U32.AND P0, PT, R13, 0xfd, PT ;  /* 0x000000fd0d00780c */ /* 0x000fe40003f04070 */
[----:B------:R-:W-:Y:S02]  /*4ea0*/  MOV R15, R3 ;  /* 0x00000003000f7202 */ /* 0x000fe40000000f00 */
[----:B------:R-:W-:-:S13]  /*4eb0*/  ISETP.GT.U32.OR P0, PT, R14, 0xfd, P0 ;  /* 0x000000fd0e00780c */ /* 0x000fda0000704470 */
[----:B------:R-:W-:Y:S01]  /*4ec0*/  @!P0 MOV R8, RZ ;  /* 0x000000ff00088202 */ /* 0x000fe20000000f00 */
[----:B------:R-:W-:Y:S06]  /*4ed0*/  @!P0 BRA `(.L_x_156) ;  /* 0x00000000005c8947 */ /* 0x000fec0003800000 */
[----:B------:R-:W-:Y:S02]  /*4ee0*/  FSETP.GTU.FTZ.AND P0, PT, |R0|, +INF , PT ;  /* 0x7f8000000000780b */ /* 0x000fe40003f1c200 */
[----:B------:R-:W-:-:S04]  /*4ef0*/  FSETP.GTU.FTZ.AND P1, PT, |R3|, +INF , PT ;  /* 0x7f8000000300780b */ /* 0x000fc80003f3c200 */
[----:B------:R-:W-:-:S13]  /*4f00*/  PLOP3.LUT P0, PT, P0, P1, PT, 0xf8, 0x8f ;  /* 0x00000000008f781c */ /* 0x000fda0000703f70 */
[----:B------:R-:W-:Y:S05]  /*4f10*/  @P0 BRA `(.L_x_157) ;  /* 0x00000004004c0947 */ /* 0x000fea0003800000 */
[----:B------:R-:W-:-:S13]  /*4f20*/  LOP3.LUT P0, RZ, R15, 0x7fffffff, R0, 0xc8, !PT ;  /* 0x7fffffff0fff7812 */ /* 0x000fda000780c800 */
[----:B------:R-:W-:Y:S05]  /*4f30*/  @!P0 BRA `(.L_x_158) ;  /* 0x00000004003c8947 */ /* 0x000fea0003800000 */
[C---:B------:R-:W-:Y:S02]  /*4f40*/  FSETP.NEU.FTZ.AND P2, PT, |R0|.reuse, +INF , PT ;  /* 0x7f8000000000780b */ /* 0x040fe40003f5d200 */
[----:B------:R-:W-:Y:S02]  /*4f50*/  FSETP.NEU.FTZ.AND P1, PT, |R3|, +INF , PT ;  /* 0x7f8000000300780b */ /* 0x000fe40003f3d200 */
[----:B------:R-:W-:-:S11]  /*4f60*/  FSETP.NEU.FTZ.AND P0, PT, |R0|, +INF , PT ;  /* 0x7f8000000000780b */ /* 0x000fd60003f1d200 */
[----:B------:R-:W-:Y:S05]  /*4f70*/  @!P1 BRA !P2, `(.L_x_158) ;  /* 0x00000004002c9947 */ /* 0x000fea0005000000 */
[----:B------:R-:W-:-:S04]  /*4f80*/  LOP3.LUT P2, RZ, R0, 0x7fffffff, RZ, 0xc0, !PT ;  /* 0x7fffffff00ff7812 */ /* 0x000fc8000784c0ff */
[----:B------:R-:W-:-:S13]  /*4f90*/  PLOP3.LUT P1, PT, P1, P2, PT, 0x2f, 0xf2 ;  /* 0x0000000000f2781c */ /* 0x000fda0000f24577 */
[----:B------:R-:W-:Y:S05]  /*4fa0*/  @P1 BRA `(.L_x_159) ;  /* 0x0000000400181947 */ /* 0x000fea0003800000 */
[----:B------:R-:W-:-:S04]  /*4fb0*/  LOP3.LUT P1, RZ, R15, 0x7fffffff, RZ, 0xc0, !PT ;  /* 0x7fffffff0fff7812 */ /* 0x000fc8000782c0ff */
[----:B------:R-:W-:-:S13]  /*4fc0*/  PLOP3.LUT P0, PT, P0, P1, PT, 0x2f, 0xf2 ;  /* 0x0000000000f2781c */ /* 0x000fda0000702577 */
[----:B------:R-:W-:Y:S05]  /*4fd0*/  @P0 BRA `(.L_x_160) ;  /* 0x0000000400000947 */ /* 0x000fea0003800000 */
[----:B------:R-:W-:Y:S02]  /*4fe0*/  ISETP.GE.AND P0, PT, R14, RZ, PT ;  /* 0x000000ff0e00720c */ /* 0x000fe40003f06270 */
[----:B------:R-:W-:-:S11]  /*4ff0*/  ISETP.GE.AND P1, PT, R13, RZ, PT ;  /* 0x000000ff0d00720c */ /* 0x000fd60003f26270 */
[----:B------:R-:W-:Y:S01]  /*5000*/  @P0 MOV R8, RZ ;  /* 0x000000ff00080202 */ /* 0x000fe20000000f00 */
[----:B------:R-:W-:Y:S01]  /*5010*/  @!P0 FFMA R0, R0, 1.84467440737095516160e+19, RZ ;  /* 0x5f80000000008823 */ /* 0x000fe200000000ff */
[----:B------:R-:W-:Y:S01]  /*5020*/  @!P0 MOV R8, 0xffffffc0 ;  /* 0xffffffc000088802 */ /* 0x000fe20000000f00 */
[----:B------:R-:W-:-:S03]  /*5030*/  @!P1 FFMA R15, R3, 1.84467440737095516160e+19, RZ ;  /* 0x5f800000030f9823 */ /* 0x000fc600000000ff */
[----:B------:R-:W-:-:S07]  /*5040*/  @!P1 IADD3 R8, PT, PT, R8, 0x40, RZ ;  /* 0x0000004008089810 */ /* 0x000fce0007ffe0ff */
.L_x_156:
[----:B------:R-:W-:Y:S01]  /*5050*/  LEA R14, R7, 0xc0800000, 0x17 ;  /* 0xc0800000070e7811 */ /* 0x000fe200078eb8ff */
[----:B------:R-:W-:Y:S01]  /*5060*/  BSSY.RECONVERGENT B1, `(.L_x_161) ;  /* 0x0000036000017945 */ /* 0x000fe20003800200 */
[----:B------:R-:W-:Y:S02]  /*5070*/  IADD3 R12, PT, PT, R12, -0x7f, RZ ;  /* 0xffffff810c0c7810 */ /* 0x000fe40007ffe0ff */
[----:B------:R-:W-:-:S03]  /*5080*/  IADD3 R17, PT, PT, -R14, R15, RZ ;  /* 0x0000000f0e117210 */ /* 0x000fc60007ffe1ff */
[C---:B------:R-:W-:Y:S01]  /*5090*/  IMAD R0, R12.reuse, -0x800000, R0 ;  /* 0xff8000000c007824 */ /* 0x040fe200078e0200 */
[----:B------:R0:W1:Y:S01]  /*50a0*/  MUFU.RCP R14, R17 ;  /* 0x00000011000e7308 */ /* 0x0000620000001000 */
[----:B------:R-:W-:Y:S01]  /*50b0*/  FADD.FTZ R13, -R17, -RZ ;  /* 0x800000ff110d7221 */ /* 0x000fe20000010100 */
[----:B0-----:R-:W-:-:S04]  /*50c0*/  IADD3 R17, PT, PT, R12, 0x7f, -R7 ;  /* 0x0000007f0c117810 */ /* 0x001fc80007ffe807 */
[----:B------:R-:W-:Y:S01]  /*50d0*/  IADD3 R17, PT, PT, R17, R8, RZ ;  /* 0x0000000811117210 */ /* 0x000fe20007ffe0ff */
[----:B-1----:R-:W-:-:S04]  /*50e0*/  FFMA R15, R14, R13, 1 ;  /* 0x3f8000000e0f7423 */ /* 0x002fc8000000000d */
[----:B------:R-:W-:-:S04]  /*50f0*/  FFMA R15, R14, R15, R14 ;  /* 0x0000000f0e0f7223 */ /* 0x000fc8000000000e */
[----:B------:R-:W-:-:S04]  /*5100*/  FFMA R14, R0, R15, RZ ;  /* 0x0000000f000e7223 */ /* 0x000fc800000000ff */
[----:B------:R-:W-:-:S04]  /*5110*/  FFMA R16, R13, R14, R0 ;  /* 0x0000000e0d107223 */ /* 0x000fc80000000000 */
[----:B------:R-:W-:-:S04]  /*5120*/  FFMA R16, R15, R16, R14 ;  /* 0x000000100f107223 */ /* 0x000fc8000000000e */
[----:B------:R-:W-:-:S04]  /*5130*/  FFMA R13, R13, R16, R0 ;  /* 0x000000100d0d7223 */ /* 0x000fc80000000000 */
[----:B------:R-:W-:-:S05]  /*5140*/  FFMA R0, R15, R13, R16 ;  /* 0x0000000d0f007223 */ /* 0x000fca0000000010 */
[----:B------:R-:W-:-:S04]  /*5150*/  SHF.R.U32.HI R7, RZ, 0x17, R0 ;  /* 0x00000017ff077819 */ /* 0x000fc80000011600 */
[----:B------:R-:W-:-:S04]  /*5160*/  LOP3.LUT R8, R7, 0xff, RZ, 0xc0, !PT ;  /* 0x000000ff07087812 */ /* 0x000fc800078ec0ff */
[----:B------:R-:W-:-:S04]  /*5170*/  IADD3 R7, PT, PT, R8, R17, RZ ;  /* 0x0000001108077210 */ /* 0x000fc80007ffe0ff */
[----:B------:R-:W-:-:S04]  /*5180*/  IADD3 R8, PT, PT, R7, -0x1, RZ ;  /* 0xffffffff07087810 */ /* 0x000fc80007ffe0ff */
[----:B------:R-:W-:-:S13]  /*5190*/  ISETP.GE.U32.AND P0, PT, R8, 0xfe, PT ;  /* 0x000000fe0800780c */ /* 0x000fda0003f06070 */
[----:B------:R-:W-:Y:S05]  /*51a0*/  @!P0 BRA `(.L_x_162) ;  /* 0x0000000000808947 */ /* 0x000fea0003800000 */
[----:B------:R-:W-:-:S13]  /*51b0*/  ISETP.GT.AND P0, PT, R7, 0xfe, PT ;  /* 0x000000fe0700780c */ /* 0x000fda0003f04270 */
[----:B------:R-:W-:Y:S05]  /*51c0*/  @P0 BRA `(.L_x_163) ;  /* 0x00000000006c0947 */ /* 0x000fea0003800000 */
[----:B------:R-:W-:-:S13]  /*51d0*/  ISETP.GE.AND P0, PT, R7, 0x1, PT ;  /* 0x000000010700780c */ /* 0x000fda0003f06270 */
[----:B------:R-:W-:Y:S05]  /*51e0*/  @P0 BRA `(.L_x_164) ;  /* 0x0000000000740947 */ /* 0x000fea0003800000 */
[----:B------:R-:W-:Y:S02]  /*51f0*/  ISETP.GE.AND P0, PT, R7, -0x18, PT ;  /* 0xffffffe80700780c */ /* 0x000fe40003f06270 */
[----:B------:R-:W-:-:S11]  /*5200*/  LOP3.LUT R0, R0, 0x80000000, RZ, 0xc0, !PT ;  /* 0x8000000000007812 */ /* 0x000fd600078ec0ff */
[----:B------:R-:W-:Y:S05]  /*5210*/  @!P0 BRA `(.L_x_164) ;  /* 0x0000000000688947 */ /* 0x000fea0003800000 */
[CCC-:B------:R-:W-:Y:S01]  /*5220*/  FFMA.RZ R8, R15.reuse, R13.reuse, R16.reuse ;  /* 0x0000000d0f087223 */ /* 0x1c0fe2000000c010 */
[CCC-:B------:R-:W-:Y:S01]  /*5230*/  FFMA.RP R12, R15.reuse, R13.reuse, R16.reuse ;  /* 0x0000000d0f0c7223 */ /* 0x1c0fe20000008010 */
[----:B------:R-:W-:Y:S01]  /*5240*/  FFMA.RM R15, R15, R13, R16 ;  /* 0x0000000d0f0f7223 */ /* 0x000fe20000004010 */
[C---:B------:R-:W-:Y:S02]  /*5250*/  IADD3 R13, PT, PT, R7.reuse, 0x20, RZ ;  /* 0x00000020070d7810 */ /* 0x040fe40007ffe0ff */
[----:B------:R-:W-:Y:S02]  /*5260*/  LOP3.LUT R8, R8, 0x7fffff, RZ, 0xc0, !PT ;  /* 0x007fffff08087812 */ /* 0x000fe400078ec0ff */
[C---:B------:R-:W-:Y:S02]  /*5270*/  ISETP.NE.AND P2, PT, R7.reuse, RZ, PT ;  /* 0x000000ff0700720c */ /* 0x040fe40003f45270 */
[----:B------:R-:W-:Y:S02]  /*5280*/  LOP3.LUT R8, R8, 0x800000, RZ, 0xfc, !PT ;  /* 0x0080000008087812 */ /* 0x000fe400078efcff */
[----:B------:R-:W-:-:S02]  /*5290*/  ISETP.NE.AND P1, PT, R7, RZ, PT ;  /* 0x000000ff0700720c */ /* 0x000fc40003f25270 */
[----:B------:R-:W-:Y:S02]  /*52a0*/  IADD3 R7, PT, PT, -R7, RZ, RZ ;  /* 0x000000ff07077210 */ /* 0x000fe40007ffe1ff */
[----:B------:R-:W-:Y:S02]  /*52b0*/  SHF.L.U32 R13, R8, R13, RZ ;  /* 0x0000000d080d7219 */ /* 0x000fe400000006ff */
[----:B------:R-:W-:Y:S02]  /*52c0*/  FSETP.NEU.FTZ.AND P0, PT, R12, R15, PT ;  /* 0x0000000f0c00720b */ /* 0x000fe40003f1d000 */
[----:B------:R-:W-:Y:S02]  /*52d0*/  SEL R7, R7, RZ, P2 ;  /* 0x000000ff07077207 */ /* 0x000fe40001000000 */
[----:B------:R-:W-:Y:S02]  /*52e0*/  ISETP.NE.AND P1, PT, R13, RZ, P1 ;  /* 0x000000ff0d00720c */ /* 0x000fe40000f25270 */
[----:B------:R-:W-:-:S02]  /*52f0*/  SHF.R.U32.HI R12, RZ, R7, R8 ;  /* 0x00000007ff0c7219 */ /* 0x000fc40000011608 */
[----:B------:R-:W-:Y:S02]  /*5300*/  PLOP3.LUT P0, PT, P0, P1, PT, 0xf8, 0x8f ;  /* 0x00000000008f781c */ /* 0x000fe40000703f70 */
[----:B------:R-:W-:Y:S02]  /*5310*/  SHF.R.U32.HI R8, RZ, 0x1, R12 ;  /* 0x00000001ff087819 */ /* 0x000fe4000001160c */
[----:B------:R-:W-:-:S04]  /*5320*/  SEL R7, RZ, 0x1, !P0 ;  /* 0x00000001ff077807 */ /* 0x000fc80004000000 */
[----:B------:R-:W-:-:S04]  /*5330*/  LOP3.LUT R7, R7, 0x1, R8, 0xf8, !PT ;  /* 0x0000000107077812 */ /* 0x000fc800078ef808 */
[----:B------:R-:W-:-:S04]  /*5340*/  LOP3.LUT R7, R7, R12, RZ, 0xc0, !PT ;  /* 0x0000000c07077212 */ /* 0x000fc800078ec0ff */
[----:B------:R-:W-:-:S04]  /*5350*/  IADD3 R7, PT, PT, R8, R7, RZ ;  /* 0x0000000708077210 */ /* 0x000fc80007ffe0ff */
[----:B------:R-:W-:Y:S01]  /*5360*/  LOP3.LUT R0, R7, R0, RZ, 0xfc, !PT ;  /* 0x0000000007007212 */ /* 0x000fe200078efcff */
[----:B------:R-:W-:Y:S06]  /*5370*/  BRA `(.L_x_164) ;  /* 0x0000000000107947 */ /* 0x000fec0003800000 */
.L_x_163:
[----:B------:R-:W-:-:S04]  /*5380*/  LOP3.LUT R0, R0, 0x80000000, RZ, 0xc0, !PT ;  /* 0x8000000000007812 */ /* 0x000fc800078ec0ff */
[----:B------:R-:W-:Y:S01]  /*5390*/  LOP3.LUT R0, R0, 0x7f800000, RZ, 0xfc, !PT ;  /* 0x7f80000000007812 */ /* 0x000fe200078efcff */
[----:B------:R-:W-:Y:S06]  /*53a0*/  BRA `(.L_x_164) ;  /* 0x0000000000047947 */ /* 0x000fec0003800000 */
.L_x_162:
[----:B------:R-:W-:-:S07]  /*53b0*/  LEA R0, R17, R0, 0x17 ;  /* 0x0000000011007211 */ /* 0x000fce00078eb8ff */
.L_x_164:
[----:B------:R-:W-:Y:S05]  /*53c0*/  BSYNC.RECONVERGENT B1 ;  /* 0x0000000000017941 */ /* 0x000fea0003800200 */
.L_x_161:
[----:B------:R-:W-:Y:S05]  /*53d0*/  BRA `(.L_x_165) ;  /* 0x0000000000207947 */ /* 0x000fea0003800000 */
.L_x_160:
[----:B------:R-:W-:-:S04]  /*53e0*/  LOP3.LUT R0, R15, 0x80000000, R0, 0x48, !PT ;  /* 0x800000000f007812 */ /* 0x000fc800078e4800 */
[----:B------:R-:W-:Y:S01]  /*53f0*/  LOP3.LUT R0, R0, 0x7f800000, RZ, 0xfc, !PT ;  /* 0x7f80000000007812 */ /* 0x000fe200078efcff */
[----:B------:R-:W-:Y:S06]  /*5400*/  BRA `(.L_x_165) ;  /* 0x0000000000147947 */ /* 0x000fec0003800000 */
.L_x_159:
[----:B------:R-:W-:Y:S01]  /*5410*/  LOP3.LUT R0, R15, 0x80000000, R0, 0x48, !PT ;  /* 0x800000000f007812 */ /* 0x000fe200078e4800 */
[----:B------:R-:W-:Y:S06]  /*5420*/  BRA `(.L_x_165) ;  /* 0x00000000000c7947 */ /* 0x000fec0003800000 */
.L_x_158:
[----:B------:R-:W0:Y:S01]  /*5430*/  MUFU.RSQ R0, -QNAN ;  /* 0xffc0000000007908 */ /* 0x000e220000001400 */
[----:B------:R-:W-:Y:S05]  /*5440*/  BRA `(.L_x_165) ;  /* 0x0000000000047947 */ /* 0x000fea0003800000 */
.L_x_157:
[----:B------:R-:W-:-:S07]  /*5450*/  FADD.FTZ R0, R0, R3 ;  /* 0x0000000300007221 */ /* 0x000fce0000010000 */
.L_x_165:
[----:B------:R-:W-:Y:S05]  /*5460*/  BSYNC.RECONVERGENT B0 ;  /* 0x0000000000007941 */ /* 0x000fea0003800200 */
.L_x_155:
[----:B------:R-:W-:-:S04]  /*5470*/  HFMA2 R7, -RZ, RZ, 0, 0 ;  /* 0x00000000ff077431 */ /* 0x000fc800000001ff */
[----:B0-----:R-:W-:Y:S05]  /*5480*/  RET.REL.NODEC R6 `(_Z14normalize_rowsiiPfS_) ;  /* 0xffffffa806dc7950 */ /* 0x001fea0003c3ffff */
.L_x_166:
        /* <DEDUP_REMOVED lines=15> */
.L_x_168:


//--------------------- .nv.shared.reserved.0     --------------------------
	.section	.nv.shared.reserved.0,"aw",@nobits
	.weak		__nv_reservedSMEM_offset_0_alias
	.size		__nv_reservedSMEM_offset_0_alias, 0, 64
	.other		__nv_reservedSMEM_offset_0_alias,@"STO_CUDA_RESERVED_SHARED STV_DEFAULT"
__nv_reservedSMEM_offset_0_alias:
	.zero		0
	.zero		64


//--------------------- .nv.constant0._Z16calculate_resultiiPfS_ --------------------------
	.section	.nv.constant0._Z16calculate_resultiiPfS_,"a",@progbits
	.sectionflags	@""
	.align	4
.nv.constant0._Z16calculate_resultiiPfS_:
	.zero		920


//--------------------- .nv.constant0._Z14normalize_rowsiiPfS_ --------------------------
	.section	.nv.constant0._Z14normalize_rowsiiPfS_,"a",@progbits
	.sectionflags	@""
	.align	4
.nv.constant0._Z14normalize_rowsiiPfS_:
	.zero		920


//--------------------- SYMBOLS --------------------------

	.type		.nv.reservedSmem.offset0,@object
	.size		.nv.reservedSmem.offset0,0x4
